def attn_fwd(
    Q,
    K,
    V,
    Out,
    Lse,
    sm_scale,
    stride_qz,
    stride_qh,
    stride_qm,
    stride_qk,
    stride_kz,
    stride_kh,
    stride_kn,
    stride_kk,
    stride_vz,
    stride_vh,
    stride_vn,
    stride_vk,
    stride_oz,
    stride_oh,
    stride_om,
    stride_ok,
    seqlen_q,
    seqlen_k,
    BLOCK_M: tl.constexpr,
    BLOCK_N: tl.constexpr,
    HEAD_DIM: tl.constexpr,
    CAUSAL: tl.constexpr,
):
    start_m = tl.program_id(0)
    off_hz = tl.program_id(1)
    q_off = off_hz * stride_qh
    k_off = off_hz * stride_kh
    v_off = off_hz * stride_vh
    offs_m = start_m * BLOCK_M + tl.arange(0, BLOCK_M)
    offs_d = tl.arange(0, HEAD_DIM)
    offs_n = tl.arange(0, BLOCK_N)
    q_ptrs = Q + q_off + offs_m[:, None] * stride_qm + offs_d[None, :] * stride_qk
    k_ptrs = K + k_off + offs_d[:, None] * stride_kk + offs_n[None, :] * stride_kn
    v_ptrs = V + v_off + offs_n[:, None] * stride_vn + offs_d[None, :] * stride_vk
    m_i = tl.full([BLOCK_M], float("-inf"), dtype=tl.float32)
    l_i = tl.zeros([BLOCK_M], dtype=tl.float32) + 1.0
    acc = tl.zeros([BLOCK_M, HEAD_DIM], dtype=tl.float32)
    q = tl.load(q_ptrs)
    acc, l_i, m_i = _attn_fwd_inner(
        acc,
        l_i,
        m_i,
        q,
        k_ptrs,
        v_ptrs,
        sm_scale,
        stride_kn,
        stride_vn,
        start_m,
        seqlen_k,
        BLOCK_M,
        BLOCK_N,
        HEAD_DIM,
        CAUSAL,
    )
    acc = acc / l_i[:, None]
    lse = m_i + tl.math.log2(l_i) / 1.4426950408889634
    o_ptrs = (
        Out
        + off_hz * stride_oh
        + offs_m[:, None] * stride_om
        + offs_d[None, :] * stride_ok
    )
    tl.store(o_ptrs, acc.to(Out.dtype.element_ty))
    tl.store(Lse + off_hz * seqlen_q + offs_m, lse)

# config = {"BLOCK_M": 256, "BLOCK_N": 32, "HEAD_DIM": 32, "arch": "sm_100", "causal": false, "dtype": "fp16", "num_stages": 2, "num_warps": 8}
# arch = sm_100


// ===== COMPILED SASS (sm_100a) =====

	.target	sm_100a

	.elftype	@"ET_EXEC"


//--------------------- .note.nv.tkinfo           --------------------------
	.section	.note.nv.tkinfo,"",@"SHT_NOTE"
	.sectionflags	@"SHF_NOTE_NV_TKINFO"
	.tkinfo
        /*0018*/ 	.word	0x00000081
        /*0030*/ 	.string	""
        /*0030*/ 	.string	"ptxas-blackwell"
        /*0030*/ 	.string	"Cuda compilation tools, release 12.9, V12.9.86"
        /*0030*/ 	.string	"Build cuda_12.9.r12.9/compiler.36037853_0"
        /*0030*/ 	.string	"-v  -suppress-debug-info  -lineinfo  -arch sm_100a "



//--------------------- .note.nv.cuver            --------------------------
	.section	.note.nv.cuver,"",@"SHT_NOTE"
	.sectionflags	@"SHF_NOTE_NV_CUVER"
        /*0018*/ 	.short	0x0001
        /*001a*/ 	.short	0x0064
        /*001c*/ 	.short	0x0001
        /*001e*/ 	.short	0x0000
        /*0020*/ 	.short	0x0001
        /*0022*/ 	.short	0x0000


//--------------------- .nv.info                  --------------------------
	.section	.nv.info,"",@"SHT_CUDA_INFO"
	.align	4


	//----- nvinfo : EIATTR_REGCOUNT
	.align		4
        /*0000*/ 	.byte	0x04, 0x2f
        /*0002*/ 	.short	(.L_5 - .L_4)
	.align		4
.L_4:
        /*0004*/ 	.word	index@(attn_fwd)
        /*0008*/ 	.word	0x00000078


	//----- nvinfo : EIATTR_FRAME_SIZE
	.align		4
.L_5:
        /*000c*/ 	.byte	0x04, 0x11
        /*000e*/ 	.short	(.L_7 - .L_6)
	.align		4
.L_6:
        /*0010*/ 	.word	index@($__internal_2_$__cuda_sm10x_tcgen05_guardrail_trap_unallocated_columns_being_dealloced)
        /*0014*/ 	.word	0x00000000


	//----- nvinfo : EIATTR_FRAME_SIZE
	.align		4
.L_7:
        /*0018*/ 	.byte	0x04, 0x11
        /*001a*/ 	.short	(.L_9 - .L_8)
	.align		4
.L_8:
        /*001c*/ 	.word	index@($__internal_1_$__cuda_sm10x_tcgen05_guardrail_trap_phase_invalid_during_alloc)
        /*0020*/ 	.word	0x00000000


	//----- nvinfo : EIATTR_FRAME_SIZE
	.align		4
.L_9:
        /*0024*/ 	.byte	0x04, 0x11
        /*0026*/ 	.short	(.L_11 - .L_10)
	.align		4
.L_10:
        /*0028*/ 	.word	index@($__internal_0_$__cuda_sm10x_tcgen05_guardrail_trap_col_being_dealloced_not_returned_by_alloc)
        /*002c*/ 	.word	0x00000000


	//----- nvinfo : EIATTR_FRAME_SIZE
	.align		4
.L_11:
        /*0030*/ 	.byte	0x04, 0x11
        /*0032*/ 	.short	(.L_13 - .L_12)
	.align		4
.L_12:
        /*0034*/ 	.word	index@(attn_fwd)
        /*0038*/ 	.word	0x00000000


	//----- nvinfo : EIATTR_MIN_STACK_SIZE
	.align		4
.L_13:
        /*003c*/ 	.byte	0x04, 0x12
        /*003e*/ 	.short	(.L_15 - .L_14)
	.align		4
.L_14:
        /*0040*/ 	.word	index@(attn_fwd)
        /*0044*/ 	.word	0x00000000
.L_15:


//--------------------- .nv.info.attn_fwd         --------------------------
	.section	.nv.info.attn_fwd,"",@"SHT_CUDA_INFO"
	.sectionflags	@""
	.align	4


	//----- nvinfo : EIATTR_CUDA_API_VERSION
	.align		4
        /*0000*/ 	.byte	0x04, 0x37
        /*0002*/ 	.short	(.L_17 - .L_16)
.L_16:
        /*0004*/ 	.word	0x00000081


	//----- nvinfo : EIATTR_KPARAM_INFO
	.align		4
.L_17:
        /*0008*/ 	.byte	0x04, 0x17
        /*000a*/ 	.short	(.L_19 - .L_18)
.L_18:
        /*000c*/ 	.word	0x00000000
        /*0010*/ 	.short	0x0019
        /*0012*/ 	.short	0x0080
        /*0014*/ 	.byte	0x00, 0xf4, 0x21, 0x00


	//----- nvinfo : EIATTR_KPARAM_INFO
	.align		4
.L_19:
        /*0018*/ 	.byte	0x04, 0x17
        /*001a*/ 	.short	(.L_21 - .L_20)
.L_20:
        /*001c*/ 	.word	0x00000000
        /*0020*/ 	.short	0x0018
        /*0022*/ 	.short	0x0078
        /*0024*/ 	.byte	0x00, 0xf4, 0x21, 0x00


	//----- nvinfo : EIATTR_KPARAM_INFO
	.align		4
.L_21:
        /*0028*/ 	.byte	0x04, 0x17
        /*002a*/ 	.short	(.L_23 - .L_22)
.L_22:
        /*002c*/ 	.word	0x00000000
        /*0030*/ 	.short	0x0017
        /*0032*/ 	.short	0x0070
        /*0034*/ 	.byte	0x00, 0xf0, 0x11, 0x00


	//----- nvinfo : EIATTR_KPARAM_INFO
	.align		4
.L_23:
        /*0038*/ 	.byte	0x04, 0x17
        /*003a*/ 	.short	(.L_25 - .L_24)
.L_24:
        /*003c*/ 	.word	0x00000000
        /*0040*/ 	.short	0x0016
        /*0042*/ 	.short	0x006c
        /*0044*/ 	.byte	0x00, 0xf0, 0x11, 0x00


	//----- nvinfo : EIATTR_KPARAM_INFO
	.align		4
.L_25:
        /*0048*/ 	.byte	0x04, 0x17
        /*004a*/ 	.short	(.L_27 - .L_26)
.L_26:
        /*004c*/ 	.word	0x00000000
        /*0050*/ 	.short	0x0015
        /*0052*/ 	.short	0x0068
        /*0054*/ 	.byte	0x00, 0xf0, 0x11, 0x00


	//----- nvinfo : EIATTR_KPARAM_INFO
	.align		4
.L_27:
        /*0058*/ 	.byte	0x04, 0x17
        /*005a*/ 	.short	(.L_29 - .L_28)
.L_28:
        /*005c*/ 	.word	0x00000000
        /*0060*/ 	.short	0x0014
        /*0062*/ 	.short	0x0064
        /*0064*/ 	.byte	0x00, 0xf0, 0x11, 0x00


	//----- nvinfo : EIATTR_KPARAM_INFO
	.align		4
.L_29:
        /*0068*/ 	.byte	0x04, 0x17
        /*006a*/ 	.short	(.L_31 - .L_30)
.L_30:
        /*006c*/ 	.word	0x00000000
        /*0070*/ 	.short	0x0013
        /*0072*/ 	.short	0x0060
        /*0074*/ 	.byte	0x00, 0xf0, 0x11, 0x00


	//----- nvinfo : EIATTR_KPARAM_INFO
	.align		4
.L_31:
        /*0078*/ 	.byte	0x04, 0x17
        /*007a*/ 	.short	(.L_33 - .L_32)
.L_32:
        /*007c*/ 	.word	0x00000000
        /*0080*/ 	.short	0x0012
        /*0082*/ 	.short	0x005c
        /*0084*/ 	.byte	0x00, 0xf0, 0x11, 0x00


	//----- nvinfo : EIATTR_KPARAM_INFO
	.align		4
.L_33:
        /*0088*/ 	.byte	0x04, 0x17
        /*008a*/ 	.short	(.L_35 - .L_34)
.L_34:
        /*008c*/ 	.word	0x00000000
        /*0090*/ 	.short	0x0011
        /*0092*/ 	.short	0x0058
        /*0094*/ 	.byte	0x00, 0xf0, 0x11, 0x00


	//----- nvinfo : EIATTR_KPARAM_INFO
	.align		4
.L_35:
        /*0098*/ 	.byte	0x04, 0x17
        /*009a*/ 	.short	(.L_37 - .L_36)
.L_36:
        /*009c*/ 	.word	0x00000000
        /*00a0*/ 	.short	0x0010
        /*00a2*/ 	.short	0x0054
        /*00a4*/ 	.byte	0x00, 0xf0, 0x11, 0x00


	//----- nvinfo : EIATTR_KPARAM_INFO
	.align		4
.L_37:
        /*00a8*/ 	.byte	0x04, 0x17
        /*00aa*/ 	.short	(.L_39 - .L_38)
.L_38:
        /*00ac*/ 	.word	0x00000000
        /*00b0*/ 	.short	0x000f
        /*00b2*/ 	.short	0x0050
        /*00b4*/ 	.byte	0x00, 0xf0, 0x11, 0x00


	//----- nvinfo : EIATTR_KPARAM_INFO
	.align		4
.L_39:
        /*00b8*/ 	.byte	0x04, 0x17
        /*00ba*/ 	.short	(.L_41 - .L_40)
.L_40:
        /*00bc*/ 	.word	0x00000000
        /*00c0*/ 	.short	0x000e
        /*00c2*/ 	.short	0x004c
        /*00c4*/ 	.byte	0x00, 0xf0, 0x11, 0x00


	//----- nvinfo : EIATTR_KPARAM_INFO
	.align		4
.L_41:
        /*00c8*/ 	.byte	0x04, 0x17
        /*00ca*/ 	.short	(.L_43 - .L_42)
.L_42:
        /*00cc*/ 	.word	0x00000000
        /*00d0*/ 	.short	0x000d
        /*00d2*/ 	.short	0x0048
        /*00d4*/ 	.byte	0x00, 0xf0, 0x11, 0x00


	//----- nvinfo : EIATTR_KPARAM_INFO
	.align		4
.L_43:
        /*00d8*/ 	.byte	0x04, 0x17
        /*00da*/ 	.short	(.L_45 - .L_44)
.L_44:
        /*00dc*/ 	.word	0x00000000
        /*00e0*/ 	.short	0x000c
        /*00e2*/ 	.short	0x0044
        /*00e4*/ 	.byte	0x00, 0xf0, 0x11, 0x00


	//----- nvinfo : EIATTR_KPARAM_INFO
	.align		4
.L_45:
        /*00e8*/ 	.byte	0x04, 0x17
        /*00ea*/ 	.short	(.L_47 - .L_46)
.L_46:
        /*00ec*/ 	.word	0x00000000
        /*00f0*/ 	.short	0x000b
        /*00f2*/ 	.short	0x0040
        /*00f4*/ 	.byte	0x00, 0xf0, 0x11, 0x00


	//----- nvinfo : EIATTR_KPARAM_INFO
	.align		4
.L_47:
        /*00f8*/ 	.byte	0x04, 0x17
        /*00fa*/ 	.short	(.L_49 - .L_48)
.L_48:
        /*00fc*/ 	.word	0x00000000
        /*0100*/ 	.short	0x000a
        /*0102*/ 	.short	0x003c
        /*0104*/ 	.byte	0x00, 0xf0, 0x11, 0x00


	//----- nvinfo : EIATTR_KPARAM_INFO
	.align		4
.L_49:
        /*0108*/ 	.byte	0x04, 0x17
        /*010a*/ 	.short	(.L_51 - .L_50)
.L_50:
        /*010c*/ 	.word	0x00000000
        /*0110*/ 	.short	0x0009
        /*0112*/ 	.short	0x0038
        /*0114*/ 	.byte	0x00, 0xf0, 0x11, 0x00


	//----- nvinfo : EIATTR_KPARAM_INFO
	.align		4
.L_51:
        /*0118*/ 	.byte	0x04, 0x17
        /*011a*/ 	.short	(.L_53 - .L_52)
.L_52:
        /*011c*/ 	.word	0x00000000
        /*0120*/ 	.short	0x0008
        /*0122*/ 	.short	0x0034
        /*0124*/ 	.byte	0x00, 0xf0, 0x11, 0x00


	//----- nvinfo : EIATTR_KPARAM_INFO
	.align		4
.L_53:
        /*0128*/ 	.byte	0x04, 0x17
        /*012a*/ 	.short	(.L_55 - .L_54)
.L_54:
        /*012c*/ 	.word	0x00000000
        /*0130*/ 	.short	0x0007
        /*0132*/ 	.short	0x0030
        /*0134*/ 	.byte	0x00, 0xf0, 0x11, 0x00


	//----- nvinfo : EIATTR_KPARAM_INFO
	.align		4
.L_55:
        /*0138*/ 	.byte	0x04, 0x17
        /*013a*/ 	.short	(.L_57 - .L_56)
.L_56:
        /*013c*/ 	.word	0x00000000
        /*0140*/ 	.short	0x0006
        /*0142*/ 	.short	0x002c
        /*0144*/ 	.byte	0x00, 0xf0, 0x11, 0x00


	//----- nvinfo : EIATTR_KPARAM_INFO
	.align		4
.L_57:
        /*0148*/ 	.byte	0x04, 0x17
        /*014a*/ 	.short	(.L_59 - .L_58)
.L_58:
        /*014c*/ 	.word	0x00000000
        /*0150*/ 	.short	0x0005
        /*0152*/ 	.short	0x0028
        /*0154*/ 	.byte	0x00, 0xf0, 0x11, 0x00


	//----- nvinfo : EIATTR_KPARAM_INFO
	.align		4
.L_59:
        /*0158*/ 	.byte	0x04, 0x17
        /*015a*/ 	.short	(.L_61 - .L_60)
.L_60:
        /*015c*/ 	.word	0x00000000
        /*0160*/ 	.short	0x0004
        /*0162*/ 	.short	0x0020
        /*0164*/ 	.byte	0x00, 0xf4, 0x21, 0x00


	//----- nvinfo : EIATTR_KPARAM_INFO
	.align		4
.L_61:
        /*0168*/ 	.byte	0x04, 0x17
        /*016a*/ 	.short	(.L_63 - .L_62)
.L_62:
        /*016c*/ 	.word	0x00000000
        /*0170*/ 	.short	0x0003
        /*0172*/ 	.short	0x0018
        /*0174*/ 	.byte	0x00, 0xf4, 0x21, 0x00


	//----- nvinfo : EIATTR_KPARAM_INFO
	.align		4
.L_63:
        /*0178*/ 	.byte	0x04, 0x17
        /*017a*/ 	.short	(.L_65 - .L_64)
.L_64:
        /*017c*/ 	.word	0x00000000
        /*0180*/ 	.short	0x0002
        /*0182*/ 	.short	0x0010
        /*0184*/ 	.byte	0x00, 0xf4, 0x21, 0x00


	//----- nvinfo : EIATTR_KPARAM_INFO
	.align		4
.L_65:
        /*0188*/ 	.byte	0x04, 0x17
        /*018a*/ 	.short	(.L_67 - .L_66)
.L_66:
        /*018c*/ 	.word	0x00000000
        /*0190*/ 	.short	0x0001
        /*0192*/ 	.short	0x0008
        /*0194*/ 	.byte	0x00, 0xf4, 0x21, 0x00


	//----- nvinfo : EIATTR_KPARAM_INFO
	.align		4
.L_67:
        /*0198*/ 	.byte	0x04, 0x17
        /*019a*/ 	.short	(.L_69 - .L_68)
.L_68:
        /*019c*/ 	.word	0x00000000
        /*01a0*/ 	.short	0x0000
        /*01a2*/ 	.short	0x0000
        /*01a4*/ 	.byte	0x00, 0xf4, 0x21, 0x00


	//----- nvinfo : EIATTR_AT_ENTRY_FRAGMENTS
	.align		4
.L_69:
        /*01a8*/ 	.byte	0x04, 0x4f
        /*01aa*/ 	.short	(.L_71 - .L_70)


	//   ....[0]....
.L_70:
        /*01ac*/ 	.word	0x00000004


	//----- nvinfo : EIATTR_RESERVED_SMEM_USED
	.align		4
.L_71:
        /*01b0*/ 	.byte	0x01, 0x41
	.zero		2


	//----- nvinfo : EIATTR_SPARSE_MMA_MASK
	.align		4
        /*01b4*/ 	.byte	0x03, 0x50
        /*01b6*/ 	.short	0x0000


	//----- nvinfo : EIATTR_TCGEN05_1CTA_USED
	.align		4
        /*01b8*/ 	.byte	0x01, 0x51
	.zero		2


	//----- nvinfo : EIATTR_MAXREG_COUNT
	.align		4
        /*01bc*/ 	.byte	0x03, 0x1b
        /*01be*/ 	.short	0x00ff


	//----- nvinfo : EIATTR_NUM_BARRIERS
	.align		4
        /*01c0*/ 	.byte	0x02, 0x4c
        /*01c2*/ 	.byte	0x01
	.zero		1


	//----- nvinfo : EIATTR_INT_WARP_WIDE_INSTR_OFFSETS
	.align		4
        /*01c4*/ 	.byte	0x04, 0x31
        /*01c6*/ 	.short	(.L_73 - .L_72)


	//   ....[0]....
.L_72:
        /*01c8*/ 	.word	0x00001040


	//   ....[1]....
        /*01cc*/ 	.word	0x00001110


	//   ....[2]....
        /*01d0*/ 	.word	0x000014b0


	//   ....[3]....
        /*01d4*/ 	.word	0x00001560


	//   ....[4]....
        /*01d8*/ 	.word	0x00002ed0


	//   ....[5]....
        /*01dc*/ 	.word	0x000059f0


	//   ....[6]....
        /*01e0*/ 	.word	0x00005a40


	//----- nvinfo : EIATTR_COOP_GROUP_MASK_REGIDS
	.align		4
.L_73:
        /*01e4*/ 	.byte	0x04, 0x29
        /*01e6*/ 	.short	(.L_75 - .L_74)


	//   ....[0]....
.L_74:
        /*01e8*/ 	.word	0xffffffff


	//   ....[1]....
        /*01ec*/ 	.word	0xffffffff


	//   ....[2]....
        /*01f0*/ 	.word	0xffffffff


	//   ....[3]....
        /*01f4*/ 	.word	0xffffffff


	//----- nvinfo : EIATTR_COOP_GROUP_INSTR_OFFSETS
	.align		4
.L_75:
        /*01f8*/ 	.byte	0x04, 0x28
        /*01fa*/ 	.short	(.L_77 - .L_76)


	//   ....[0]....
.L_76:
        /*01fc*/ 	.word	0x00000050


	//   ....[1]....
        /*0200*/ 	.word	0x00000310


	//   ....[2]....
        /*0204*/ 	.word	0x00005880


	//   ....[3]....
        /*0208*/ 	.word	0x00005af0


	//----- nvinfo : EIATTR_VRC_CTA_INIT_COUNT
	.align		4
.L_77:
        /*020c*/ 	.byte	0x02, 0x4a
        /*020e*/ 	.byte	0x80
	.zero		1


	//----- nvinfo : EIATTR_MBARRIER_INSTR_OFFSETS
	.align		4
        /*0210*/ 	.byte	0x04, 0x39
        /*0212*/ 	.short	(.L_79 - .L_78)


	//   ....[0]....
.L_78:
        /*0214*/ 	.word	0x000013d0
        /*0218*/ 	.word	0x000000ff
        /*021c*/ 	.word	0x00000000
        /*0220*/ 	.short	0x0100
        /*0222*/ 	.byte	0x0e
	.zero		1


	//   ....[1]....
        /*0224*/ 	.word	0x00001540
        /*0228*/ 	.word	0x000000ff
        /*022c*/ 	.word	0x00005808
        /*0230*/ 	.short	0x0100
        /*0232*/ 	.byte	0x0b
	.zero		1


	//   ....[2]....
        /*0234*/ 	.word	0x000016d0
        /*0238*/ 	.word	0x000000ff
        /*023c*/ 	.word	0x00004800
        /*0240*/ 	.short	0x0100
        /*0242*/ 	.byte	0x0b
	.zero		1


	//   ....[3]....
        /*0244*/ 	.word	0x00001950
        /*0248*/ 	.word	0x000000ff
        /*024c*/ 	.word	0x00004800
        /*0250*/ 	.short	0x010a
        /*0252*/ 	.byte	0x0b
	.zero		1


	//   ....[4]....
        /*0254*/ 	.word	0x000019f0
        /*0258*/ 	.word	0x000000ff
        /*025c*/ 	.word	0x00004800
        /*0260*/ 	.short	0x0108
        /*0262*/ 	.byte	0x0b
	.zero		1


	//   ....[5]....
        /*0264*/ 	.word	0x00002f50
        /*0268*/ 	.word	0x000000ff
        /*026c*/ 	.word	0x00005810
        /*0270*/ 	.short	0x0100
        /*0272*/ 	.byte	0x0b
	.zero		1


	//   ....[6]....
        /*0274*/ 	.word	0x000030c0
        /*0278*/ 	.word	0x000000ff
        /*027c*/ 	.word	0x00005810
        /*0280*/ 	.short	0x010a
        /*0282*/ 	.byte	0x0b
	.zero		1


	//   ....[7]....
        /*0284*/ 	.word	0x00003150
        /*0288*/ 	.word	0x000000ff
        /*028c*/ 	.word	0x00005810
        /*0290*/ 	.short	0x0108
        /*0292*/ 	.byte	0x0b
	.zero		1


	//   ....[8]....
        /*0294*/ 	.word	0x00003170
        /*0298*/ 	.word	0x000000ff
        /*029c*/ 	.word	0x00000000
        /*02a0*/ 	.short	0x010a
        /*02a2*/ 	.byte	0x0e
	.zero		1


	//   ....[9]....
        /*02a4*/ 	.word	0x000044e0
        /*02a8*/ 	.word	0x000000ff
        /*02ac*/ 	.word	0x00000000
        /*02b0*/ 	.short	0x010a
        /*02b2*/ 	.byte	0x0e
	.zero		1


	//   ....[10]....
        /*02b4*/ 	.word	0x00004650
        /*02b8*/ 	.word	0x000000ff
        /*02bc*/ 	.word	0x00005800
        /*02c0*/ 	.short	0x0108
        /*02c2*/ 	.byte	0x0b
	.zero		1


	//   ....[11]....
        /*02c4*/ 	.word	0x000046f0
        /*02c8*/ 	.word	0x000000ff
        /*02cc*/ 	.word	0x00005808
        /*02d0*/ 	.short	0x0108
        /*02d2*/ 	.byte	0x0b
	.zero		1


	//   ....[12]....
        /*02d4*/ 	.word	0x00005b10
        /*02d8*/ 	.word	0x000000ff
        /*02dc*/ 	.word	0x00004800
        /*02e0*/ 	.short	0x010a
        /*02e2*/ 	.byte	0x0b
	.zero		1


	//   ....[13]....
        /*02e4*/ 	.word	0x00005b40
        /*02e8*/ 	.word	0x000000ff
        /*02ec*/ 	.word	0x00005810
        /*02f0*/ 	.short	0x010a
        /*02f2*/ 	.byte	0x0b
	.zero		1


	//   ....[14]....
        /*02f4*/ 	.word	0x00005b70
        /*02f8*/ 	.word	0x000000ff
        /*02fc*/ 	.word	0x00000000
        /*0300*/ 	.short	0x010a
        /*0302*/ 	.byte	0x0e
	.zero		1


	//   ....[15]....
        /*0304*/ 	.word	0x00005ba0
        /*0308*/ 	.word	0x000000ff
        /*030c*/ 	.word	0x00000000
        /*0310*/ 	.short	0x010a
        /*0312*/ 	.byte	0x0e
	.zero		1


	//----- nvinfo : EIATTR_NUM_MBARRIERS
	.align		4
.L_79:
        /*0314*/ 	.byte	0x03, 0x38
        /*0316*/ 	.short	0xffff


	//----- nvinfo : EIATTR_EXIT_INSTR_OFFSETS
	.align		4
        /*0318*/ 	.byte	0x04, 0x1c
        /*031a*/ 	.short	(.L_81 - .L_80)


	//   ....[0]....
.L_80:
        /*031c*/ 	.word	0x00005b00


	//----- nvinfo : EIATTR_REQNTID
	.align		4
.L_81:
        /*0320*/ 	.byte	0x04, 0x10
        /*0322*/ 	.short	(.L_83 - .L_82)
.L_82:
        /*0324*/ 	.word	0x00000100
        /*0328*/ 	.word	0x00000001
        /*032c*/ 	.word	0x00000001


	//----- nvinfo : EIATTR_CRS_STACK_SIZE
	.align		4
.L_83:
        /*0330*/ 	.byte	0x04, 0x1e
        /*0332*/ 	.short	(.L_85 - .L_84)
.L_84:
        /*0334*/ 	.word	0x00000000


	//----- nvinfo : EIATTR_CBANK_PARAM_SIZE
	.align		4
.L_85:
        /*0338*/ 	.byte	0x03, 0x19
        /*033a*/ 	.short	0x0088


	//----- nvinfo : EIATTR_PARAM_CBANK
	.align		4
        /*033c*/ 	.byte	0x04, 0x0a
        /*033e*/ 	.short	(.L_87 - .L_86)
	.align		4
.L_86:
        /*0340*/ 	.word	index@(.nv.constant0.attn_fwd)
        /*0344*/ 	.short	0x0380
        /*0346*/ 	.short	0x0088


	//----- nvinfo : EIATTR_SW_WAR
	.align		4
.L_87:
        /*0348*/ 	.byte	0x04, 0x36
        /*034a*/ 	.short	(.L_89 - .L_88)
.L_88:
        /*034c*/ 	.word	0x00000008
.L_89:


//--------------------- .nv.compat                --------------------------
	.section	.nv.compat,"",@"SHT_CUDA_COMPAT_INFO"
	.align	4
        /*0000*/ 	.byte	0x02, 0x02, 0x02, 0x00, 0x02, 0x05, 0x05, 0x00, 0x02, 0x03, 0x00, 0x00, 0x02, 0x06, 0x01, 0x00


//--------------------- .nv.callgraph             --------------------------
	.section	.nv.callgraph,"",@"SHT_CUDA_CALLGRAPH"
	.align	4
	.sectionentsize	8
	.align		4
        /*0000*/ 	.word	0x00000000
	.align		4
        /*0004*/ 	.word	0xffffffff
	.align		4
        /*0008*/ 	.word	0x00000000
	.align		4
        /*000c*/ 	.word	0xfffffffe
	.align		4
        /*0010*/ 	.word	0x00000000
	.align		4
        /*0014*/ 	.word	0xfffffffd
	.align		4
        /*0018*/ 	.word	0x00000000
	.align		4
        /*001c*/ 	.word	0xfffffffc


//--------------------- .nv.constant4             --------------------------
	.section	.nv.constant4,"a",@progbits
	.align	8
	.align		8
.nv.constant4:
        /*0000*/ 	.dword	_$_str


//--------------------- .text.attn_fwd            --------------------------
	.section	.text.attn_fwd,"ax",@progbits
	.align	128
        .global         attn_fwd
        .type           attn_fwd,@function
        .size           attn_fwd,(.L_x_28 - attn_fwd)
        .other          attn_fwd,@"STO_CUDA_ENTRY STV_DEFAULT"
attn_fwd:
.text.attn_fwd:
[----:B------:R-:W0:Y:S01]  /*0000*/  LDC R1, c[0x0][0x37c] ;  /* 0x0000df00ff017b82 */ /* 0x000e220000000800 */
[----:B------:R-:W1:Y:S02]  /*0010*/  S2R R35, SR_TID.X ;  /* 0x0000000000237919 */ /* 0x000e640000002100 */
[----:B-1----:R-:W-:-:S13]  /*0020*/  ISETP.GE.U32.AND P0, PT, R35, 0x20, PT ;  /* 0x000000202300780c */ /* 0x002fda0003f06070 */
[----:B------:R-:W-:Y:S05]  /*0030*/  @P0 BRA `(.L_x_0) ;  /* 0x0000000000b80947 */ /* 0x000fea0003800000 */
[----:B------:R-:W1:Y:S01]  /*0040*/  S2UR UR6, SR_CgaCtaId ;  /* 0x00000000000679c3 */ /* 0x000e620000008800 */
[----:B------:R-:W-:Y:S01]  /*0050*/  NOP ;  /* 0x0000000000007918 */ /* 0x000fe20000000000 */
[----:B------:R-:W-:Y:S02]  /*0060*/  UMOV UR4, 0x40 ;  /* 0x0000004000047882 */ /* 0x000fe40000000000 */
[----:B-1----:R-:W-:-:S09]  /*0070*/  ULEA UR4, UR6, UR4, 0x18 ;  /* 0x0000000406047291 */ /* 0x002fd2000f8ec0ff */
[----:B------:R-:W1:Y:S01]  /*0080*/  LDS.U8 R0, [UR4] ;  /* 0x00000004ff007984 */ /* 0x000e620008000000 */
[----:B------:R-:W-:Y:S02]  /*0090*/  UMOV UR4, 0x400 ;  /* 0x0000040000047882 */ /* 0x000fe40000000000 */
[----:B------:R-:W-:Y:S01]  /*00a0*/  ULEA UR4, UR6, UR4, 0x18 ;  /* 0x0000000406047291 */ /* 0x000fe2000f8ec0ff */
[----:B-1----:R-:W-:-:S13]  /*00b0*/  ISETP.NE.AND P1, PT, R0, RZ, PT ;  /* 0x000000ff0000720c */ /* 0x002fda0003f25270 */
[----:B------:R-:W-:Y:S05]  /*00c0*/  @P1 BRA `(.L_x_1) ;  /* 0x00000000007c1947 */ /* 0x000fea0003800000 */
[----:B------:R-:W-:-:S13]  /*00d0*/  ELECT P1, URZ, PT ;  /* 0x0000000000ff782f */ /* 0x000fda0003820000 */
[----:B------:R-:W-:Y:S05]  /*00e0*/  @!P1 BRA `(.L_x_2) ;  /* 0x0000000000849947 */ /* 0x000fea0003800000 */
[----:B------:R-:W-:Y:S01]  /*00f0*/  UMOV UR5, 0x8 ;  /* 0x0000000800057882 */ /* 0x000fe20000000000 */
[----:B------:R-:W-:Y:S01]  /*0100*/  HFMA2 R4, -RZ, RZ, 0, 5.9604644775390625e-08 ;  /* 0x00000001ff047431 */ /* 0x000fe200000001ff */
[----:B------:R-:W-:-:S03]  /*0110*/  MOV R5, 0xff ;  /* 0x000000ff00057802 */ /* 0x000fc60000000f00 */
[----:B------:R-:W-:Y:S04]  /*0120*/  DEPBAR.LE SB1, 0x36 ;  /* 0x00009d800000791a */ /* 0x000fe80000000000 */
[----:B------:R-:W1:Y:S02]  /*0130*/  UTCATOMSWS.FIND_AND_SET.ALIGN UP0, UR5, UR5 ;  /* 0x00000005000575e3 */ /* 0x000e640008000800 */
[----:B-1----:R-:W-:-:S04]  /*0140*/  PLOP3.LUT P1, PT, PT, PT, UP0, 0x80, 0x8 ;  /* 0x000000000008781c */ /* 0x002fc80003f2f008 */
[----:B------:R-:W-:-:S04]  /*0150*/  SEL R0, RZ, 0xffffffff, !P1 ;  /* 0xffffffffff007807 */ /* 0x000fc80004800000 */
[----:B------:R-:W-:Y:S02]  /*0160*/  ISETP.NE.AND P1, PT, R0, RZ, PT ;  /* 0x000000ff0000720c */ /* 0x000fe40003f25270 */
[----:B------:R-:W-:-:S11]  /*0170*/  MOV R0, UR5 ;  /* 0x0000000500007c02 */ /* 0x000fd60008000f00 */
[----:B------:R-:W-:Y:S05]  /*0180*/  @P1 BRA `(.L_x_3) ;  /* 0x0000000000241947 */ /* 0x000fea0003800000 */
.L_x_4:
[----:B------:R-:W-:Y:S05]  /*0190*/  NANOSLEEP 0x64 ;  /* 0x000000640000795d */ /* 0x000fea0003800000 */
[----:B------:R-:W-:-:S05]  /*01a0*/  UMOV UR5, 0x8 ;  /* 0x0000000800057882 */ /* 0x000fca0000000000 */
[----:B------:R-:W-:Y:S04]  /*01b0*/  DEPBAR.LE SB1, 0x36 ;  /* 0x00009d800000791a */ /* 0x000fe80000000000 */
[----:B------:R-:W1:Y:S02]  /*01c0*/  UTCATOMSWS.FIND_AND_SET.ALIGN UP0, UR5, UR5 ;  /* 0x00000005000575e3 */ /* 0x000e640008000800 */
[----:B-1----:R-:W-:-:S04]  /*01d0*/  PLOP3.LUT P1, PT, PT, PT, UP0, 0x80, 0x8 ;  /* 0x000000000008781c */ /* 0x002fc80003f2f008 */
[----:B------:R-:W-:-:S04]  /*01e0*/  SEL R0, RZ, 0xffffffff, !P1 ;  /* 0xffffffffff007807 */ /* 0x000fc80004800000 */
[----:B------:R-:W-:Y:S02]  /*01f0*/  ISETP.NE.AND P1, PT, R0, RZ, PT ;  /* 0x000000ff0000720c */ /* 0x000fe40003f25270 */
[----:B------:R-:W-:-:S11]  /*0200*/  MOV R0, UR5 ;  /* 0x0000000500007c02 */ /* 0x000fd60008000f00 */
[----:B------:R-:W-:Y:S05]  /*0210*/  @!P1 BRA `(.L_x_4) ;  /* 0xfffffffc00dc9947 */ /* 0x000fea000383ffff */
.L_x_3:
[----:B------:R-:W-:Y:S01]  /*0220*/  IADD3 R3, PT, PT, R0, 0x10, RZ ;  /* 0x0000001000037810 */ /* 0x000fe20007ffe0ff */
[----:B------:R-:W-:Y:S01]  /*0230*/  UMOV UR5, 0x50 ;  /* 0x0000005000057882 */ /* 0x000fe20000000000 */
[----:B------:R-:W-:Y:S01]  /*0240*/  SHF.L.U32 R2, R5, R0, RZ ;  /* 0x0000000005027219 */ /* 0x000fe200000006ff */
[----:B------:R-:W-:Y:S01]  /*0250*/  ULEA UR5, UR6, UR5, 0x18 ;  /* 0x0000000506057291 */ /* 0x000fe2000f8ec0ff */
[----:B------:R-:W-:Y:S02]  /*0260*/  SHF.L.U32 R3, R4, R3, RZ ;  /* 0x0000000304037219 */ /* 0x000fe400000006ff */
[----:B------:R-:W-:Y:S02]  /*0270*/  SHF.L.U32 R0, R0, 0x5, RZ ;  /* 0x0000000500007819 */ /* 0x000fe400000006ff */
[----:B------:R-:W-:-:S05]  /*0280*/  LOP3.LUT R2, R3, R2, RZ, 0xfc, !PT ;  /* 0x0000000203027212 */ /* 0x000fca00078efcff */
[----:B------:R1:W-:Y:S04]  /*0290*/  ATOMS.OR RZ, [UR5], R2 ;  /* 0x00000002ffff798c */ /* 0x0003e8000b000005 */
[----:B------:R1:W-:Y:S01]  /*02a0*/  STS [UR4], R0 ;  /* 0x00000000ff007988 */ /* 0x0003e20008000804 */
[----:B------:R-:W-:Y:S05]  /*02b0*/  BRA `(.L_x_2) ;  /* 0x0000000000107947 */ /* 0x000fea0003800000 */
.L_x_1:
[----:B------:R-:W-:Y:S02]  /*02c0*/  MOV R0, 0xffffffff ;  /* 0xffffffff00007802 */ /* 0x000fe40000000f00 */
[----:B------:R-:W-:-:S03]  /*02d0*/  MOV R2, 0x300 ;  /* 0x0000030000027802 */ /* 0x000fc60000000f00 */
[----:B------:R1:W-:Y:S04]  /*02e0*/  STS [UR4], R0 ;  /* 0x00000000ff007988 */ /* 0x0003e80008000804 */
[----:B01----:R-:W-:Y:S05]  /*02f0*/  CALL.REL.NOINC `($__internal_1_$__cuda_sm10x_tcgen05_guardrail_trap_phase_invalid_during_alloc) ;  /* 0x0000005800407944 */ /* 0x003fea0003c00000 */
.L_x_2:
[----:B------:R-:W-:Y:S05]  /*0300*/  WARPSYNC.ALL ;  /* 0x0000000000007948 */ /* 0x000fea0003800000 */
[----:B------:R-:W-:Y:S01]  /*0310*/  NOP ;  /* 0x0000000000007918 */ /* 0x000fe20000000000 */
.L_x_0:
[----:B------:R-:W2:Y:S01]  /*0320*/  S2R R3, SR_CTAID.X ;  /* 0x0000000000037919 */ /* 0x000ea20000002500 */
[----:B------:R-:W3:Y:S01]  /*0330*/  S2UR UR10, SR_CTAID.Y ;  /* 0x00000000000a79c3 */ /* 0x000ee20000002600 */
[----:B------:R-:W3:Y:S01]  /*0340*/  LDCU.64 UR4, c[0x0][0x3b0] ;  /* 0x00007600ff0477ac */ /* 0x000ee20008000a00 */
[----:B------:R-:W-:Y:S01]  /*0350*/  LOP3.LUT R34, R35, 0xff, RZ, 0xc0, !PT ;  /* 0x000000ff23227812 */ /* 0x000fe200078ec0ff */
[----:B------:R-:W-:Y:S01]  /*0360*/  UMOV UR11, 0x400 ;  /* 0x00000400000b7882 */ /* 0x000fe20000000000 */
[----:B------:R-:W4:Y:S04]  /*0370*/  LDCU.64 UR32, c[0x0][0x358] ;  /* 0x00006b00ff2077ac */ /* 0x000f280008000a00 */
[----:B------:R-:W1:Y:S08]  /*0380*/  S2UR UR6, SR_CgaCtaId ;  /* 0x00000000000679c3 */ /* 0x000e700000008800 */
[----:B------:R-:W0:Y:S08]  /*0390*/  LDC.64 R4, c[0x0][0x380] ;  /* 0x0000e000ff047b82 */ /* 0x000e300000000a00 */
[----:B------:R-:W4:Y:S01]  /*03a0*/  LDC R73, c[0x0][0x3b8] ;  /* 0x0000ee00ff497b82 */ /* 0x000f220000000800 */
[----:B---3--:R-:W-:-:S04]  /*03b0*/  UIMAD UR4, UR10, UR4, URZ ;  /* 0x000000040a0472a4 */ /* 0x008fc8000f8e02ff */
[----:B------:R-:W-:Y:S01]  /*03c0*/  USHF.L.U32 UR7, UR4, 0x1, URZ ;  /* 0x0000000104077899 */ /* 0x000fe200080006ff */
[----:B-12---:R-:W-:Y:S01]  /*03d0*/  LEA R0, R3, R34, 0x8 ;  /* 0x0000002203007211 */ /* 0x006fe200078e40ff */
[----:B------:R-:W-:Y:S01]  /*03e0*/  ULEA UR11, UR6, UR11, 0x18 ;  /* 0x0000000b060b7291 */ /* 0x000fe2000f8ec0ff */
[----:B------:R-:W-:Y:S03]  /*03f0*/  BAR.SYNC.DEFER_BLOCKING 0x0 ;  /* 0x0000000000007b1d */ /* 0x000fe60000010000 */
[----:B------:R-:W-:Y:S01]  /*0400*/  IMAD R2, R0, UR5, RZ ;  /* 0x0000000500027c24 */ /* 0x000fe2000f8e02ff */
[----:B------:R-:W-:-:S04]  /*0410*/  UIMAD.WIDE UR4, UR4, 0x2, URZ ;  /* 0x00000002040478a5 */ /* 0x000fc8000f8e02ff */
[C---:B------:R-:W-:Y:S01]  /*0420*/  SHF.L.U32 R21, R2.reuse, 0x1, RZ ;  /* 0x0000000102157819 */ /* 0x040fe200000006ff */
[----:B------:R-:W-:-:S03]  /*0430*/  IMAD.HI R2, R2, 0x2, RZ ;  /* 0x0000000202027827 */ /* 0x000fc600078e02ff */
[----:B0-----:R-:W-:Y:S01]  /*0440*/  IADD3 R20, P1, P2, R21, UR7, R4 ;  /* 0x0000000715147c10 */ /* 0x001fe2000fa3e004 */
[----:B----4-:R-:W-:-:S03]  /*0450*/  IMAD R23, R73, 0x22, RZ ;  /* 0x0000002249177824 */ /* 0x010fc600078e02ff */
[----:B------:R-:W-:Y:S01]  /*0460*/  IADD3.X R21, PT, PT, R2, UR5, R5, P1, P2 ;  /* 0x0000000502157c10 */ /* 0x000fe20008fe4405 */
[C---:B------:R-:W-:Y:S01]  /*0470*/  IMAD R13, R73.reuse, 0xc, RZ ;  /* 0x0000000c490d7824 */ /* 0x040fe200078e02ff */
[C---:B------:R-:W-:Y:S01]  /*0480*/  SHF.L.U32 R9, R73.reuse, 0x3, RZ ;  /* 0x0000000349097819 */ /* 0x040fe200000006ff */
[C---:B------:R-:W-:Y:S01]  /*0490*/  IMAD R11, R73.reuse, 0x6, RZ ;  /* 0x00000006490b7824 */ /* 0x040fe200078e02ff */
[CC--:B------:R-:W-:Y:S01]  /*04a0*/  LEA R22, P6, R73.reuse, R20.reuse, 0x4 ;  /* 0x0000001449167211 */ /* 0x0c0fe200078c20ff */
[----:B------:R-:W-:Y:S01]  /*04b0*/  IMAD R29, R73, 0x30, RZ ;  /* 0x00000030491d7824 */ /* 0x000fe200078e02ff */
[-C--:B------:R-:W-:Y:S01]  /*04c0*/  IADD3 R4, P3, PT, R23, R20.reuse, RZ ;  /* 0x0000001417047210 */ /* 0x080fe20007f7e0ff */
[----:B------:R-:W-:Y:S01]  /*04d0*/  IMAD R19, R73, 0x18, RZ ;  /* 0x0000001849137824 */ /* 0x000fe200078e02ff */
[----:B------:R-:W0:Y:S01]  /*04e0*/  LDS R68, [UR11] ;  /* 0x0000000bff447984 */ /* 0x000e220008000800 */
[----:B------:R-:W-:Y:S01]  /*04f0*/  LEA.HI.X.SX32 R23, R9, R21, 0x1, P6 ;  /* 0x0000001509177211 */ /* 0x000fe200030f0eff */
[----:B------:R-:W-:Y:S01]  /*0500*/  IMAD R37, R73, 0xa, RZ ;  /* 0x0000000a49257824 */ /* 0x000fe200078e02ff */
[----:B------:R-:W-:Y:S01]  /*0510*/  IADD3 R10, P6, PT, R13, R20, RZ ;  /* 0x000000140d0a7210 */ /* 0x000fe20007fde0ff */
[----:B------:R-:W-:Y:S01]  /*0520*/  BAR.SYNC.DEFER_BLOCKING 0x0 ;  /* 0x0000000000007b1d */ /* 0x000fe20000010000 */
[----:B------:R-:W-:-:S02]  /*0530*/  SHF.L.U32 R5, R73, 0x1, RZ ;  /* 0x0000000149057819 */ /* 0x000fc400000006ff */
[C---:B------:R-:W-:Y:S02]  /*0540*/  SHF.L.U32 R17, R73.reuse, 0x4, RZ ;  /* 0x0000000449117819 */ /* 0x040fe400000006ff */
[C---:B------:R-:W-:Y:S01]  /*0550*/  LEA R3, R73.reuse, R73, 0x1 ;  /* 0x0000004949037211 */ /* 0x040fe200078e08ff */
[C---:B------:R-:W-:Y:S01]  /*0560*/  IMAD R27, R73.reuse, 0x26, RZ ;  /* 0x00000026491b7824 */ /* 0x040fe200078e02ff */
[CC--:B------:R-:W-:Y:S01]  /*0570*/  LEA R16, P5, R73.reuse, R20.reuse, 0x5 ;  /* 0x0000001449107211 */ /* 0x0c0fe200078a28ff */
[----:B------:R-:W-:Y:S01]  /*0580*/  IMAD R51, R73, 0x12, RZ ;  /* 0x0000001249337824 */ /* 0x000fe200078e02ff */
[-C--:B------:R-:W-:Y:S01]  /*0590*/  IADD3 R8, P1, PT, R11, R20.reuse, RZ ;  /* 0x000000140b087210 */ /* 0x080fe20007f3e0ff */
[----:B------:R-:W-:Y:S01]  /*05a0*/  IMAD R55, R73, 0x14, RZ ;  /* 0x0000001449377824 */ /* 0x000fe200078e02ff */
[-C--:B------:R-:W-:Y:S01]  /*05b0*/  IADD3 R2, P4, PT, R29, R20.reuse, RZ ;  /* 0x000000141d027210 */ /* 0x080fe20007f9e0ff */
[----:B------:R-:W-:Y:S01]  /*05c0*/  IMAD R25, R73, 0x24, RZ ;  /* 0x0000002449197824 */ /* 0x000fe200078e02ff */
[-C--:B------:R-:W-:Y:S01]  /*05d0*/  LEA.HI.X.SX32 R11, R11, R21.reuse, 0x1, P6 ;  /* 0x000000150b0b7211 */ /* 0x080fe200030f0eff */
[----:B------:R-:W-:Y:S01]  /*05e0*/  IMAD R45, R73, 0xe, RZ ;  /* 0x0000000e492d7824 */ /* 0x000fe200078e02ff */
[-C--:B------:R-:W-:Y:S01]  /*05f0*/  IADD3 R18, P6, PT, R5, R20.reuse, RZ ;  /* 0x0000001405127210 */ /* 0x080fe20007fde0ff */
[----:B------:R-:W-:Y:S01]  /*0600*/  IMAD R65, R73, 0x1a, RZ ;  /* 0x0000001a49417824 */ /* 0x000fe200078e02ff */
[-C--:B------:R-:W-:Y:S01]  /*0610*/  LEA.HI.X.SX32 R17, R17, R21.reuse, 0x1, P5 ;  /* 0x0000001511117211 */ /* 0x080fe200028f0eff */
[----:B------:R-:W-:Y:S01]  /*0620*/  IMAD R59, R73, 0x16, RZ ;  /* 0x00000016493b7824 */ /* 0x000fe200078e02ff */
[-C--:B------:R-:W-:Y:S01]  /*0630*/  LEA.HI.X.SX32 R9, R3, R21.reuse, 0x1, P1 ;  /* 0x0000001503097211 */ /* 0x080fe200008f0eff */
[----:B------:R-:W-:Y:S01]  /*0640*/  IMAD R43, R73, 0xd, RZ ;  /* 0x0000000d492b7824 */ /* 0x000fe200078e02ff */
[----:B------:R-:W-:Y:S01]  /*0650*/  IADD3 R12, P5, PT, R19, R20, RZ ;  /* 0x00000014130c7210 */ /* 0x000fe20007fbe0ff */
[----:B------:R-:W-:Y:S01]  /*0660*/  IMAD R75, R73, 0x28, RZ ;  /* 0x00000028494b7824 */ /* 0x000fe200078e02ff */
[----:B------:R-:W-:Y:S01]  /*0670*/  LEA.HI.X.SX32 R3, R19, R21, 0x1, P4 ;  /* 0x0000001513037211 */ /* 0x000fe200020f0eff */
[C---:B------:R-:W-:Y:S01]  /*0680*/  IMAD R81, R73.reuse, 0x2e, RZ ;  /* 0x0000002e49517824 */ /* 0x040fe200078e02ff */
[----:B------:R-:W-:-:S02]  /*0690*/  SHF.L.U32 R7, R73, 0x2, RZ ;  /* 0x0000000249077819 */ /* 0x000fc400000006ff */
[C---:B------:R-:W-:Y:S01]  /*06a0*/  LEA R49, R73.reuse, R73, 0x4 ;  /* 0x0000004949317211 */ /* 0x040fe200078e20ff */
[C---:B------:R-:W-:Y:S01]  /*06b0*/  IMAD R39, R73.reuse, 0xb, RZ ;  /* 0x0000000b49277824 */ /* 0x040fe200078e02ff */
[CC--:B------:R-:W-:Y:S01]  /*06c0*/  LEA R26, P4, R73.reuse, R20.reuse, 0x3 ;  /* 0x00000014491a7211 */ /* 0x0c0fe200078818ff */
[C---:B------:R-:W-:Y:S01]  /*06d0*/  IMAD R71, R73.reuse, 0x1e, RZ ;  /* 0x0000001e49477824 */ /* 0x040fe200078e02ff */
[C---:B------:R-:W-:Y:S01]  /*06e0*/  LEA.HI.X.SX32 R19, R73.reuse, R21, 0x1, P6 ;  /* 0x0000001549137211 */ /* 0x040fe200030f0eff */
[C---:B------:R-:W-:Y:S01]  /*06f0*/  IMAD R61, R73.reuse, 0x17, RZ ;  /* 0x00000017493d7824 */ /* 0x040fe200078e02ff */
[C---:B------:R-:W-:Y:S01]  /*0700*/  LEA R15, R73.reuse, R73, 0x2 ;  /* 0x00000049490f7211 */ /* 0x040fe200078e10ff */
[----:B------:R-:W-:Y:S01]  /*0710*/  IMAD R87, R73, 0x36, RZ ;  /* 0x0000003649577824 */ /* 0x000fe200078e02ff */
[-C--:B------:R-:W-:Y:S01]  /*0720*/  IADD3 R28, P6, PT, R37, R20.reuse, RZ ;  /* 0x00000014251c7210 */ /* 0x080fe20007fde0ff */
[----:B------:R-:W5:Y:S01]  /*0730*/  LDG.E.U16 R16, desc[UR32][R16.64] ;  /* 0x0000002010107981 */ /* 0x000f62000c1e1500 */
[-C--:B------:R-:W-:Y:S01]  /*0740*/  IADD3 R14, P1, PT, R27, R20.reuse, RZ ;  /* 0x000000141b0e7210 */ /* 0x080fe20007f3e0ff */
[----:B------:R-:W-:Y:S01]  /*0750*/  IMAD R93, R73, 0x3c, RZ ;  /* 0x0000003c495d7824 */ /* 0x000fe200078e02ff */
[-C--:B------:R-:W-:Y:S01]  /*0760*/  LEA.HI.X.SX32 R13, R13, R21.reuse, 0x1, P5 ;  /* 0x000000150d0d7211 */ /* 0x080fe200028f0eff */
[C---:B------:R-:W-:Y:S01]  /*0770*/  IMAD R79, R73.reuse, 0x2c, RZ ;  /* 0x0000002c494f7824 */ /* 0x040fe200078e02ff */
[CC--:B------:R-:W-:Y:S01]  /*0780*/  LEA R24, P5, R73.reuse, R20.reuse, 0x2 ;  /* 0x0000001449187211 */ /* 0x0c0fe200078a10ff */
[----:B------:R-:W-:Y:S01]  /*0790*/  IMAD R67, R73, 0x1b, RZ ;  /* 0x0000001b49437824 */ /* 0x000fe200078e02ff */
[----:B------:R-:W-:Y:S01]  /*07a0*/  LEA.HI.X.SX32 R27, R7, R21, 0x1, P4 ;  /* 0x00000015071b7211 */ /* 0x000fe200020f0eff */
[C---:B------:R-:W-:Y:S01]  /*07b0*/  IMAD R53, R73.reuse, 0x13, RZ ;  /* 0x0000001349357824 */ /* 0x040fe200078e02ff */
[C---:B------:R-:W-:Y:S01]  /*07c0*/  LEA R33, R73.reuse, R73, 0x3 ;  /* 0x0000004949217211 */ /* 0x040fe200078e18ff */
[----:B------:R-:W-:Y:S01]  /*07d0*/  IMAD R85, R73, 0x34, RZ ;  /* 0x0000003449557824 */ /* 0x000fe200078e02ff */
[----:B------:R-:W-:Y:S01]  /*07e0*/  IADD3 R32, P4, PT, R51, R20, RZ ;  /* 0x0000001433207210 */ /* 0x000fe20007f9e0ff */
[----:B------:R-:W1:Y:S01]  /*07f0*/  LDCU UR4, c[0x0][0x3c8] ;  /* 0x00007900ff0477ac */ /* 0x000e620008000800 */
[----:B------:R-:W-:-:S02]  /*0800*/  LEA.HI.X.SX32 R29, R15, R21, 0x1, P6 ;  /* 0x000000150f1d7211 */ /* 0x000fc400030f0eff */
[C---:B------:R-:W-:Y:S01]  /*0810*/  LEA R47, R73.reuse, -R73, 0x4 ;  /* 0x80000049492f7211 */ /* 0x040fe200078e20ff */
[----:B------:R-:W-:Y:S01]  /*0820*/  IMAD R91, R73, 0x3a, RZ ;  /* 0x0000003a495b7824 */ /* 0x000fe200078e02ff */
[-C--:B------:R-:W-:Y:S01]  /*0830*/  IADD3 R6, P2, PT, R25, R20.reuse, RZ ;  /* 0x0000001419067210 */ /* 0x080fe20007f5e0ff */
[----:B------:R-:W-:Y:S01]  /*0840*/  IMAD R69, R73, 0x1c, RZ ;  /* 0x0000001c49457824 */ /* 0x000fe200078e02ff */
[-C--:B------:R-:W-:Y:S01]  /*0850*/  IADD3 R36, P6, PT, R55, R20.reuse, RZ ;  /* 0x0000001437247210 */ /* 0x080fe20007fde0ff */
[----:B------:R-:W-:Y:S01]  /*0860*/  IMAD R77, R73, 0x2a, RZ ;  /* 0x0000002a494d7824 */ /* 0x000fe200078e02ff */
[----:B------:R-:W-:Y:S01]  /*0870*/  LEA.HI.X.SX32 R25, R5, R21, 0x1, P5 ;  /* 0x0000001505197211 */ /* 0x000fe200028f0eff */
[----:B------:R-:W5:Y:S01]  /*0880*/  LDG.E.U16 R8, desc[UR32][R8.64] ;  /* 0x0000002008087981 */ /* 0x000f62000c1e1500 */
[----:B------:R-:W-:Y:S02]  /*0890*/  LEA R31, R73, -R73, 0x3 ;  /* 0x80000049491f7211 */ /* 0x000fe400078e18ff */
        /* <DEDUP_REMOVED lines=11> */
[----:B------:R2:W5:Y:S01]  /*0950*/  LDG.E.U16 R17, desc[UR32][R36.64] ;  /* 0x0000002024117981 */ /* 0x000562000c1e1500 */
[----:B------:R-:W-:-:S02]  /*0960*/  LEA.HI.X.SX32 R43, R43, R21, 0x1, P4 ;  /* 0x000000152b2b7211 */ /* 0x000fc400020f0eff */
[-C--:B------:R-:W-:Y:S01]  /*0970*/  IADD3 R48, P4, PT, R75, R20.reuse, RZ ;  /* 0x000000144b307210 */ /* 0x080fe20007f9e0ff */
[----:B------:R-:W5:Y:S01]  /*0980*/  LDG.E.U16 R38, desc[UR32][R20.64] ;  /* 0x0000002014267981 */ /* 0x000f62000c1e1500 */
[-C--:B------:R-:W-:Y:S02]  /*0990*/  LEA.HI.X.SX32 R5, R49, R21.reuse, 0x1, P3 ;  /* 0x0000001531057211 */ /* 0x080fe400018f0eff */
[-C--:B------:R-:W-:Y:S01]  /*09a0*/  IADD3 R54, P3, PT, R81, R20.reuse, RZ ;  /* 0x0000001451367210 */ /* 0x080fe20007f7e0ff */
[----:B------:R-:W5:Y:S01]  /*09b0*/  LDG.E.U16 R12, desc[UR32][R12.64] ;  /* 0x000000200c0c7981 */ /* 0x000f62000c1e1500 */
[-C--:B------:R-:W-:Y:S01]  /*09c0*/  LEA.HI.X.SX32 R41, R39, R21.reuse, 0x1, P5 ;  /* 0x0000001527297211 */ /* 0x080fe200028f0eff */
[----:B--2---:R-:W2:Y:S01]  /*09d0*/  LDC.64 R36, c[0x0][0x3c0] ;  /* 0x0000f000ff247b82 */ /* 0x004ea20000000a00 */
[-C--:B------:R-:W-:Y:S01]  /*09e0*/  IADD3 R46, P5, PT, R71, R20.reuse, RZ ;  /* 0x00000014472e7210 */ /* 0x080fe20007fbe0ff */
[----:B------:R-:W-:Y:S01]  /*09f0*/  IMAD R39, R73, 0x1d, RZ ;  /* 0x0000001d49277824 */ /* 0x000fe200078e02ff */
[----:B------:R-:W-:Y:S01]  /*0a00*/  LEA.HI.X.SX32 R49, R55, R21, 0x1, P4 ;  /* 0x0000001537317211 */ /* 0x000fe200020f0eff */
[----:B------:R3:W5:Y:S01]  /*0a10*/  LDG.E.U16 R9, desc[UR32][R4.64] ;  /* 0x0000002004097981 */ /* 0x000762000c1e1500 */
[----:B------:R-:W-:-:S02]  /*0a20*/  IADD3 R60, P4, PT, R87, R20, RZ ;  /* 0x00000014573c7210 */ /* 0x000fc40007f9e0ff */
[-C--:B------:R-:W-:Y:S01]  /*0a30*/  LEA.HI.X.SX32 R55, R61, R21.reuse, 0x1, P3 ;  /* 0x000000153d377211 */ /* 0x080fe200018f0eff */
[----:B------:R-:W5:Y:S01]  /*0a40*/  LDG.E.U16 R18, desc[UR32][R18.64] ;  /* 0x0000002012127981 */ /* 0x000f62000c1e1500 */
[-C--:B------:R-:W-:Y:S02]  /*0a50*/  IADD3 R66, P3, PT, R93, R20.reuse, RZ ;  /* 0x000000145d427210 */ /* 0x080fe40007f7e0ff */
[-C--:B------:R-:W-:Y:S01]  /*0a60*/  LEA.HI.X.SX32 R47, R47, R21.reuse, 0x1, P5 ;  /* 0x000000152f2f7211 */ /* 0x080fe200028f0eff */
[----:B------:R-:W5:Y:S01]  /*0a70*/  LDG.E.U16 R10, desc[UR32][R10.64] ;  /* 0x000000200a0a7981 */ /* 0x000f62000c1e1500 */
[----:B------:R-:W-:Y:S02]  /*0a80*/  IADD3 R52, P5, PT, R79, R20, RZ ;  /* 0x000000144f347210 */ /* 0x000fe40007fbe0ff */
[-C--:B------:R-:W-:Y:S01]  /*0a90*/  LEA.HI.X.SX32 R61, R67, R21.reuse, 0x1, P4 ;  /* 0x00000015433d7211 */ /* 0x080fe200020f0eff */
[----:B------:R-:W5:Y:S01]  /*0aa0*/  LDG.E.U16 R22, desc[UR32][R22.64] ;  /* 0x0000002016167981 */ /* 0x000f62000c1e1500 */
[----:B------:R-:W-:-:S02]  /*0ab0*/  LEA.HI.X.SX32 R67, R71, R21, 0x1, P3 ;  /* 0x0000001547437211 */ /* 0x000fc400018f0eff */
[----:B------:R-:W4:Y:S01]  /*0ac0*/  LDC.64 R70, c[0x0][0x388] ;  /* 0x0000e200ff467b82 */ /* 0x000f220000000a00 */
        /* <DEDUP_REMOVED lines=9> */
[-C--:B------:R-:W-:Y:S01]  /*0b60*/  IADD3 R44, P6, PT, R69, R20.reuse, RZ ;  /* 0x00000014452c7210 */ /* 0x080fe20007fde0ff */
[----:B------:R0:W5:Y:S01]  /*0b70*/  LDG.E.U16 R39, desc[UR32][R2.64] ;  /* 0x0000002002277981 */ /* 0x000162000c1e1500 */
[----:B---3--:R-:W-:Y:S02]  /*0b80*/  LOP3.LUT R4, R35, 0x1f, RZ, 0xc0, !PT ;  /* 0x0000001f23047812 */ /* 0x008fe400078ec0ff */
[-C--:B------:R-:W-:Y:S02]  /*0b90*/  LEA.HI.X.SX32 R45, R45, R21.reuse, 0x1, P6 ;  /* 0x000000152d2d7211 */ /* 0x080fe400030f0eff */
[----:B------:R-:W-:Y:S01]  /*0ba0*/  LEA.HI.X.SX32 R7, R51, R21, 0x1, P2 ;  /* 0x0000001533077211 */ /* 0x000fe200010f0eff */
[----:B--2---:R-:W-:Y:S01]  /*0bb0*/  IMAD R36, R36, UR10, RZ ;  /* 0x0000000a24247c24 */ /* 0x004fe2000f8e02ff */
[-C--:B------:R-:W-:Y:S01]  /*0bc0*/  IADD3 R50, P6, PT, R77, R20.reuse, RZ ;  /* 0x000000144d327210 */ /* 0x080fe20007fde0ff */
[----:B------:R-:W5:Y:S01]  /*0bd0*/  LDG.E.U16 R13, desc[UR32][R66.64] ;  /* 0x00000020420d7981 */ /* 0x000f62000c1e1500 */
[----:B------:R-:W-:-:S02]  /*0be0*/  IADD3 R56, P2, PT, R83, R20, RZ ;  /* 0x0000001453387210 */ /* 0x000fc40007f5e0ff */
[--C-:B0-----:R-:W-:Y:S01]  /*0bf0*/  SHF.R.U32.HI R2, RZ, 0x5, R35.reuse ;  /* 0x00000005ff027819 */ /* 0x101fe20000011623 */
[----:B-1----:R-:W-:Y:S01]  /*0c00*/  IMAD R5, R4, UR4, RZ ;  /* 0x0000000404057c24 */ /* 0x002fe2000f8e02ff */
[-C--:B------:R-:W-:Y:S01]  /*0c10*/  LEA.HI.X.SX32 R51, R57, R21.reuse, 0x1, P6 ;  /* 0x0000001539337211 */ /* 0x080fe200030f0eff */
[----:B------:R0:W5:Y:S01]  /*0c20*/  LDG.E.U16 R7, desc[UR32][R6.64] ;  /* 0x0000002006077981 */ /* 0x000162000c1e1500 */
[----:B------:R-:W-:Y:S02]  /*0c30*/  R2UR UR24, R2 ;  /* 0x00000000021872ca */ /* 0x000fe400000e0000 */
[----:B------:R-:W-:Y:S01]  /*0c40*/  SHF.R.U32.HI R2, RZ, 0x5, R35 ;  /* 0x00000005ff027819 */ /* 0x000fe20000011623 */
[----:B------:R1:W5:Y:S01]  /*0c50*/  LDG.E.U16 R15, desc[UR32][R14.64] ;  /* 0x000000200e0f7981 */ /* 0x000362000c1e1500 */
[-C--:B------:R-:W-:Y:S02]  /*0c60*/  IADD3 R62, P6, PT, R89, R20.reuse, RZ ;  /* 0x00000014593e7210 */ /* 0x080fe40007fde0ff */
[----:B------:R-:W-:Y:S01]  /*0c70*/  LEA.HI.X.SX32 R57, R63, R21, 0x1, P2 ;  /* 0x000000153f397211 */ /* 0x000fe200010f0eff */
[----:B------:R2:W5:Y:S01]  /*0c80*/  LDG.E.U16 R11, desc[UR32][R64.64] ;  /* 0x00000020400b7981 */ /* 0x000562000c1e1500 */
[----:B------:R-:W-:-:S02]  /*0c90*/  IADD3 R20, P2, PT, R95, R20, RZ ;  /* 0x000000145f147210 */ /* 0x000fc40007f5e0ff */
[----:B------:R-:W-:Y:S01]  /*0ca0*/  LEA R73, R73, -R73, 0x5 ;  /* 0x8000004949497211 */ /* 0x000fe200078e28ff */
[----:B------:R3:W5:Y:S01]  /*0cb0*/  LDG.E.U16 R30, desc[UR32][R30.64] ;  /* 0x000000201e1e7981 */ /* 0x000762000c1e1500 */
[----:B0-----:R-:W-:Y:S02]  /*0cc0*/  SHF.L.U32 R6, R5, 0x1, RZ ;  /* 0x0000000105067819 */ /* 0x001fe400000006ff */
[----:B------:R-:W-:Y:S01]  /*0cd0*/  SHF.L.U32 R3, R36, 0x1, RZ ;  /* 0x0000000124037819 */ /* 0x000fe200000006ff */
[----:B------:R3:W5:Y:S01]  /*0ce0*/  LDG.E.U16 R32, desc[UR32][R32.64] ;  /* 0x0000002020207981 */ /* 0x000762000c1e1500 */
[----:B------:R-:W-:Y:S02]  /*0cf0*/  SGXT.U32 R2, R2, 0x3 ;  /* 0x000000030202781a */ /* 0x000fe40000000000 */
[-C--:B------:R-:W-:Y:S01]  /*0d00*/  LEA.HI.X.SX32 R63, R69, R21.reuse, 0x1, P6 ;  /* 0x00000015453f7211 */ /* 0x080fe200030f0eff */
[----:B------:R-:W-:Y:S01]  /*0d10*/  UIADD3 UR7, UPT, UPT, UR24, 0x18, URZ ;  /* 0x0000001818077890 */ /* 0x000fe2000fffe0ff */
[----:B------:R-:W-:Y:S01]  /*0d20*/  LEA.HI.X.SX32 R21, R73, R21, 0x1, P2 ;  /* 0x0000001549157211 */ /* 0x000fe200010f0eff */
[----:B------:R3:W5:Y:S01]  /*0d30*/  LDG.E.U16 R40, desc[UR32][R40.64] ;  /* 0x0000002028287981 */ /* 0x000762000c1e1500 */
[----:B----4-:R-:W-:Y:S01]  /*0d40*/  IADD3 R66, P1, P2, R6, R70, R3 ;  /* 0x0000004606427210 */ /* 0x010fe20007a3e003 */
[----:B------:R-:W-:-:S02]  /*0d50*/  IMAD R6, R2, R37, RZ ;  /* 0x0000002502067224 */ /* 0x000fc400078e02ff */
[----:B------:R-:W-:Y:S01]  /*0d60*/  IMAD.HI R5, R5, 0x2, RZ ;  /* 0x0000000205057827 */ /* 0x000fe200078e02ff */
[----:B------:R-:W-:Y:S01]  /*0d70*/  SHF.L.U32 R3, R35, 0x1, RZ ;  /* 0x0000000123037819 */ /* 0x000fe200000006ff */
[----:B------:R3:W5:Y:S02]  /*0d80*/  LDG.E.U16 R42, desc[UR32][R42.64] ;  /* 0x000000202a2a7981 */ /* 0x000764000c1e1500 */
[----:B------:R-:W-:Y:S01]  /*0d90*/  IMAD.HI R36, R36, 0x2, RZ ;  /* 0x0000000224247827 */ /* 0x000fe200078e02ff */
[----:B-1----:R-:W-:Y:S01]  /*0da0*/  LEA R14, R37, R6, 0x3 ;  /* 0x00000006250e7211 */ /* 0x002fe200078e18ff */
[----:B------:R3:W5:Y:S03]  /*0db0*/  LDG.E.U16 R44, desc[UR32][R44.64] ;  /* 0x000000202c2c7981 */ /* 0x000766000c1e1500 */
[----:B------:R-:W-:Y:S01]  /*0dc0*/  IADD3.X R19, PT, PT, R5, R71, R36, P1, P2 ;  /* 0x0000004705137210 */ /* 0x000fe20000fe4424 */
[----:B------:R-:W-:Y:S01]  /*0dd0*/  IMAD R5, R37, UR7, RZ ;  /* 0x0000000725057c24 */ /* 0x000fe2000f8e02ff */
[----:B------:R-:W-:Y:S01]  /*0de0*/  LOP3.LUT R36, R3, 0x7e, RZ, 0xc0, !PT ;  /* 0x0000007e03247812 */ /* 0x000fe200078ec0ff */
[----:B------:R3:W5:Y:S01]  /*0df0*/  LDG.E.U16 R46, desc[UR32][R46.64] ;  /* 0x000000202e2e7981 */ /* 0x000762000c1e1500 */
[----:B------:R-:W-:-:S02]  /*0e00*/  LEA R3, R37, R14, 0x3 ;  /* 0x0000000e25037211 */ /* 0x000fc400078e18ff */
[----:B------:R-:W-:Y:S01]  /*0e10*/  R2UR UR12, R68 ;  /* 0x00000000440c72ca */ /* 0x000fe200000e0000 */
[----:B------:R3:W5:Y:S01]  /*0e20*/  LDG.E.U16 R48, desc[UR32][R48.64] ;  /* 0x0000002030307981 */ /* 0x000762000c1e1500 */
[-C--:B------:R-:W-:Y:S02]  /*0e30*/  LEA R70, P2, R6, R66.reuse, 0x1 ;  /* 0x0000004206467211 */ /* 0x080fe400078408ff */
[-C--:B------:R-:W-:Y:S01]  /*0e40*/  LEA R68, P3, R14, R66.reuse, 0x1 ;  /* 0x000000420e447211 */ /* 0x080fe200078608ff */
[----:B------:R3:W5:Y:S01]  /*0e50*/  LDG.E.U16 R50, desc[UR32][R50.64] ;  /* 0x0000002032327981 */ /* 0x000762000c1e1500 */
[-C--:B--2---:R-:W-:Y:S02]  /*0e60*/  LEA R64, P5, R5, R66.reuse, 0x1 ;  /* 0x0000004205407211 */ /* 0x084fe400078a08ff */
[----:B------:R-:W-:Y:S01]  /*0e70*/  LOP3.LUT P1, RZ, R35, 0xff, RZ, 0xc0, !PT ;  /* 0x000000ff23ff7812 */ /* 0x000fe2000782c0ff */
[----:B------:R3:W5:Y:S01]  /*0e80*/  LDG.E.U16 R52, desc[UR32][R52.64] ;  /* 0x0000002034347981 */ /* 0x000762000c1e1500 */
[----:B------:R-:W-:-:S02]  /*0e90*/  LEA R66, P4, R3, R66, 0x1 ;  /* 0x0000004203427211 */ /* 0x000fc400078808ff */
[----:B------:R-:W-:Y:S01]  /*0ea0*/  LOP3.LUT R35, R35, 0xc0, RZ, 0xc0, !PT ;  /* 0x000000c023237812 */ /* 0x000fe200078ec0ff */
[----:B------:R3:W5:Y:S01]  /*0eb0*/  LDG.E.U16 R54, desc[UR32][R54.64] ;  /* 0x0000002036367981 */ /* 0x000762000c1e1500 */
[----:B------:R-:W-:-:S03]  /*0ec0*/  LEA.HI.X.SX32 R67, R3, R19, 0x1, P4 ;  /* 0x0000001303437211 */ /* 0x000fc600020f0eff */
[----:B------:R3:W5:Y:S01]  /*0ed0*/  LDG.E.U16 R56, desc[UR32][R56.64] ;  /* 0x0000002038387981 */ /* 0x000762000c1e1500 */
[----:B------:R-:W-:-:S03]  /*0ee0*/  LEA.HI.X.SX32 R71, R6, R19, 0x1, P2 ;  /* 0x0000001306477211 */ /* 0x000fc600010f0eff */
[----:B------:R3:W5:Y:S01]  /*0ef0*/  LDG.E.U16 R58, desc[UR32][R58.64] ;  /* 0x000000203a3a7981 */ /* 0x000762000c1e1500 */
[----:B------:R-:W-:-:S03]  /*0f00*/  LEA.HI.X.SX32 R69, R14, R19, 0x1, P3 ;  /* 0x000000130e457211 */ /* 0x000fc600018f0eff */
[----:B------:R3:W5:Y:S01]  /*0f10*/  LDG.E.U16 R60, desc[UR32][R60.64] ;  /* 0x000000203c3c7981 */ /* 0x000762000c1e1500 */
[----:B------:R-:W-:-:S03]  /*0f20*/  LEA.HI.X.SX32 R65, R5, R19, 0x1, P5 ;  /* 0x0000001305417211 */ /* 0x000fc600028f0eff */
[----:B------:R3:W5:Y:S01]  /*0f30*/  LDG.E.U16 R62, desc[UR32][R62.64] ;  /* 0x000000203e3e7981 */ /* 0x000762000c1e1500 */
[----:B------:R-:W-:-:S03]  /*0f40*/  LEA R3, R35, R36, 0x6 ;  /* 0x0000002423037211 */ /* 0x000fc600078e30ff */
[----:B------:R3:W5:Y:S01]  /*0f50*/  LDG.E.U16 R20, desc[UR32][R20.64] ;  /* 0x0000002014147981 */ /* 0x000762000c1e1500 */
[----:B------:R-:W-:Y:S05]  /*0f60*/  @P0 BRA `(.L_x_5) ;  /* 0x0000000000180947 */ /* 0x000fea0003800000 */
[----:B------:R-:W-:Y:S01]  /*0f70*/  ELECT P2, URZ, PT ;  /* 0x0000000000ff782f */ /* 0x000fe20003840000 */
[----:B------:R-:W-:Y:S01]  /*0f80*/  HFMA2 R5, -RZ, RZ, 0, 5.9604644775390625e-08 ;  /* 0x00000001ff057431 */ /* 0x000fe200000001ff */
[----:B------:R-:W-:Y:S01]  /*0f90*/  UMOV UR4, 0x40 ;  /* 0x0000004000047882 */ /* 0x000fe20000000000 */
[----:B------:R-:W-:Y:S01]  /*0fa0*/  UVIRTCOUNT.DEALLOC.SMPOOL 0x80 ;  /* 0x000000800000784c */ /* 0x000fe20000000000 */
[----:B------:R-:W-:-:S09]  /*0fb0*/  ULEA UR4, UR6, UR4, 0x18 ;  /* 0x0000000406047291 */ /* 0x000fd2000f8ec0ff */
[----:B------:R0:W-:Y:S03]  /*0fc0*/  @P2 STS.U8 [UR4], R5 ;  /* 0x00000005ff002988 */ /* 0x0001e60008000004 */
.L_x_5:
[----:B------:R-:W-:Y:S01]  /*0fd0*/  USHF.L.U32 UR4, UR24, 0x15, URZ ;  /* 0x0000001518047899 */ /* 0x000fe200080006ff */
[C---:B0-----:R-:W-:Y:S01]  /*0fe0*/  LOP3.LUT R5, R3.reuse, 0x10, RZ, 0x3c, !PT ;  /* 0x0000001003057812 */ /* 0x041fe200078e3cff */
[----:B------:R-:W-:Y:S01]  /*0ff0*/  ULOP3.LUT UR22, UR24, 0x4, URZ, 0xc0, !UPT ;  /* 0x0000000418167892 */ /* 0x000fe2000f8ec0ff */
[C---:B------:R-:W-:Y:S01]  /*1000*/  LOP3.LUT R6, R3.reuse, 0x20, RZ, 0x3c, !PT ;  /* 0x0000002003067812 */ /* 0x040fe200078e3cff */
[----:B------:R-:W-:Y:S01]  /*1010*/  ULOP3.LUT UR20, UR4, 0x600000, URZ, 0xc0, !UPT ;  /* 0x0060000004147892 */ /* 0x000fe2000f8ec0ff */
[----:B-----5:R-:W-:Y:S01]  /*1020*/  STS.U16 [R3+UR11+0x400], R22 ;  /* 0x0004001603007988 */ /* 0x020fe2000800040b */
[C---:B------:R-:W-:Y:S01]  /*1030*/  LOP3.LUT R19, R3.reuse, 0x30, RZ, 0x3c, !PT ;  /* 0x0000003003137812 */ /* 0x040fe200078e3cff */
[----:B------:R-:W-:Y:S01]  /*1040*/  VOTEU.ALL UP0, P1 ;  /* 0x0000000000ff7886 */ /* 0x000fe20000800000 */
[----:B------:R-:W-:Y:S01]  /*1050*/  ULEA UR13, UR22, UR20, 0x3 ;  /* 0x00000014160d7291 */ /* 0x000fe2000f8e18ff */
[----:B------:R-:W-:Y:S01]  /*1060*/  STS.U16 [R3+UR11+0x800], R16 ;  /* 0x0008001003007988 */ /* 0x000fe2000800040b */
[----:B---3--:R-:W-:Y:S01]  /*1070*/  LOP3.LUT R21, R3, 0x40, RZ, 0x3c, !PT ;  /* 0x0000004003157812 */ /* 0x008fe200078e3cff */
[----:B------:R-:W-:Y:S01]  /*1080*/  UMOV UR6, 0x1 ;  /* 0x0000000100067882 */ /* 0x000fe20000000000 */
[----:B------:R-:W-:Y:S01]  /*1090*/  UIADD3 UR13, UPT, UPT, UR12, UR13, URZ ;  /* 0x0000000d0c0d7290 */ /* 0x000fe2000fffe0ff */
[----:B------:R-:W-:Y:S01]  /*10a0*/  STS.U16 [R3+UR11+0xc00], R39 ;  /* 0x000c002703007988 */ /* 0x000fe2000800040b */
[----:B------:R-:W-:-:S02]  /*10b0*/  UIADD3 UR14, UPT, UPT, UR11, 0x5800, URZ ;  /* 0x000058000b0e7890 */ /* 0x000fc4000fffe0ff */
[----:B------:R-:W-:-:S04]  /*10c0*/  @!UP0 UIADD3 UR4, UPT, UPT, -UR6, 0x100000, URZ ;  /* 0x0010000006048890 */ /* 0x000fc8000fffe1ff */
[----:B------:R-:W-:Y:S02]  /*10d0*/  @!UP0 USHF.L.U32 UR5, UR4, 0xb, URZ ;  /* 0x0000000b04058899 */ /* 0x000fe400080006ff */
[----:B------:R-:W-:Y:S01]  /*10e0*/  @!UP0 USHF.L.U32 UR4, UR4, 0x1, URZ ;  /* 0x0000000104048899 */ /* 0x000fe200080006ff */
[----:B------:R-:W0:Y:S01]  /*10f0*/  LDCU UR23, c[0x0][0x3f0] ;  /* 0x00007e00ff1777ac */ /* 0x000e220008000800 */
[----:B------:R-:W-:Y:S01]  /*1100*/  STS.U16 [R3+UR11], R38 ;  /* 0x0000002603007988 */ /* 0x000fe2000800040b */
[----:B------:R-:W-:-:S03]  /*1110*/  VOTEU.ALL UP1, P1 ;  /* 0x0000000000ff7886 */ /* 0x000fc60000820000 */
[----:B------:R-:W-:Y:S01]  /*1120*/  STS.U16 [R5+UR11+0x80], R18 ;  /* 0x0000801205007988 */ /* 0x000fe2000800040b */
[----:B------:R-:W1:Y:S03]  /*1130*/  LDCU.64 UR8, c[0x0][0x3d0] ;  /* 0x00007a00ff0877ac */ /* 0x000e660008000a00 */
[----:B------:R-:W-:Y:S04]  /*1140*/  STS.U16 [R5+UR11+0x480], R32 ;  /* 0x0004802005007988 */ /* 0x000fe8000800040b */
[----:B------:R2:W-:Y:S04]  /*1150*/  STS.U16 [R5+UR11+0x880], R9 ;  /* 0x0008800905007988 */ /* 0x0005e8000800040b */
[----:B------:R3:W-:Y:S01]  /*1160*/  STS.U16 [R5+UR11+0xc80], R56 ;  /* 0x000c803805007988 */ /* 0x0007e2000800040b */
[----:B0-----:R-:W-:-:S03]  /*1170*/  ISETP.LT.AND P2, PT, RZ, UR23, PT ;  /* 0x00000017ff007c0c */ /* 0x001fc6000bf41270 */
[----:B------:R0:W-:Y:S01]  /*1180*/  STS.U16 [R6+UR11+0x900], R7 ;  /* 0x0009000706007988 */ /* 0x0001e2000800040b */
[----:B--2---:R-:W-:-:S03]  /*1190*/  PRMT R9, RZ, 0x7610, R9 ;  /* 0x00007610ff097816 */ /* 0x004fc60000000009 */
[----:B------:R-:W-:Y:S01]  /*11a0*/  STS.U16 [R6+UR11+0x100], R24 ;  /* 0x0001001806007988 */ /* 0x000fe2000800040b */
[----:B---3--:R-:W-:-:S03]  /*11b0*/  LOP3.LUT R5, R3, 0x50, RZ, 0x3c, !PT ;  /* 0x0000005003057812 */ /* 0x008fc600078e3cff */
[----:B------:R-:W-:Y:S01]  /*11c0*/  STS.U16 [R6+UR11+0x500], R17 ;  /* 0x0005001106007988 */ /* 0x000fe2000800040b */
[----:B0-----:R-:W-:-:S03]  /*11d0*/  LOP3.LUT R7, R3, 0x60, RZ, 0x3c, !PT ;  /* 0x0000006003077812 */ /* 0x001fc600078e3cff */
[----:B------:R-:W-:Y:S01]  /*11e0*/  STS.U16 [R6+UR11+0xd00], R58 ;  /* 0x000d003a06007988 */ /* 0x000fe2000800040b */
[----:B------:R-:W-:-:S03]  /*11f0*/  LOP3.LUT R3, R3, 0x70, RZ, 0x3c, !PT ;  /* 0x0000007003037812 */ /* 0x000fc600078e3cff */
[----:B------:R-:W-:Y:S04]  /*1200*/  STS.U16 [R19+UR11+0x180], R8 ;  /* 0x0001800813007988 */ /* 0x000fe8000800040b */
        /* <DEDUP_REMOVED lines=10> */
[----:B------:R0:W-:Y:S04]  /*12b0*/  STS.U16 [R5+UR11+0xe80], R11 ;  /* 0x000e800b05007988 */ /* 0x0001e8000800040b */
[----:B------:R-:W-:Y:S04]  /*12c0*/  STS.U16 [R7+UR11+0x300], R10 ;  /* 0x0003000a07007988 */ /* 0x000fe8000800040b */
[----:B------:R-:W-:Y:S01]  /*12d0*/  STS.U16 [R7+UR11+0x700], R44 ;  /* 0x0007002c07007988 */ /* 0x000fe2000800040b */
[----:B0-----:R-:W-:Y:S01]  /*12e0*/  PRMT R11, RZ, 0x7610, R11 ;  /* 0x00007610ff0b7816 */ /* 0x001fe2000000000b */
[----:B------:R-:W0:Y:S02]  /*12f0*/  LDC R5, c[0x0][0x3d8] ;  /* 0x0000f600ff057b82 */ /* 0x000e240000000800 */
[----:B------:R-:W-:Y:S04]  /*1300*/  STS.U16 [R7+UR11+0xb00], R52 ;  /* 0x000b003407007988 */ /* 0x000fe8000800040b */
[----:B------:R2:W-:Y:S04]  /*1310*/  STS.U16 [R7+UR11+0xf00], R13 ;  /* 0x000f000d07007988 */ /* 0x0005e8000800040b */
[----:B------:R-:W-:Y:S04]  /*1320*/  STS.U16 [R3+UR11+0x380], R30 ;  /* 0x0003801e03007988 */ /* 0x000fe8000800040b */
[----:B------:R-:W-:Y:S01]  /*1330*/  STS.U16 [R3+UR11+0x780], R46 ;  /* 0x0007802e03007988 */ /* 0x000fe2000800040b */
[----:B--2---:R-:W-:-:S03]  /*1340*/  PRMT R7, RZ, 0x7610, R7 ;  /* 0x00007610ff077816 */ /* 0x004fc60000000007 */
[----:B------:R2:W-:Y:S01]  /*1350*/  STS.U16 [R3+UR11+0xb80], R54 ;  /* 0x000b803603007988 */ /* 0x0005e2000800040b */
[----:B------:R-:W-:-:S03]  /*1360*/  PRMT R13, RZ, 0x7610, R13 ;  /* 0x00007610ff0d7816 */ /* 0x000fc6000000000d */
[----:B------:R3:W-:Y:S01]  /*1370*/  STS.U16 [R3+UR11+0xf80], R20 ;  /* 0x000f801403007988 */ /* 0x0007e2000800040b */
[----:B------:R-:W-:Y:S01]  /*1380*/  STTM.x32 tmem[UR13], RZ ;  /* 0x000000ff000079ed */ /* 0x000fe200082c000d */
[----:B------:R-:W4:Y:S02]  /*1390*/  FENCE.VIEW.ASYNC.T ;  /* 0x00000000000073c6 */ /* 0x000f240000000200 */
[----:B----4-:R-:W-:Y:S08]  /*13a0*/  BAR.SYNC.DEFER_BLOCKING 0x0 ;  /* 0x0000000000007b1d */ /* 0x010ff00000010000 */
[----:B--2---:R-:W2:Y:S01]  /*13b0*/  LDC.64 R54, c[0x0][0x390] ;  /* 0x0000e400ff367b82 */ /* 0x004ea20000000a00 */
[----:B------:R-:W4:Y:S02]  /*13c0*/  FENCE.VIEW.ASYNC.S ;  /* 0x00000000000073c6 */ /* 0x000f240000000000 */
[----:B----4-:R4:W0:Y:S05]  /*13d0*/  @!UP1 SYNCS.EXCH.64 URZ, [UR14], UR4 ;  /* 0x000000040eff95b2 */ /* 0x01082a0008000100 */
[----:B0-----:R-:W-:Y:S06]  /*13e0*/  BAR.SYNC.DEFER_BLOCKING 0x0 ;  /* 0x0000000000007b1d */ /* 0x001fec0000010000 */
[----:B------:R-:W2:Y:S04]  /*13f0*/  @P2 LDG.E.U16 R7, desc[UR32][R70.64] ;  /* 0x0000002046072981 */ /* 0x000ea8000c1e1500 */
[----:B------:R-:W2:Y:S04]  /*1400*/  @P2 LDG.E.U16 R9, desc[UR32][R68.64] ;  /* 0x0000002044092981 */ /* 0x000ea8000c1e1500 */
[----:B------:R-:W2:Y:S04]  /*1410*/  @P2 LDG.E.U16 R11, desc[UR32][R66.64] ;  /* 0x00000020420b2981 */ /* 0x000ea8000c1e1500 */
[----:B------:R-:W2:Y:S01]  /*1420*/  @P2 LDG.E.U16 R13, desc[UR32][R64.64] ;  /* 0x00000020400d2981 */ /* 0x000ea2000c1e1500 */
[----:B-1----:R-:W-:Y:S01]  /*1430*/  UIMAD UR8, UR10, UR8, URZ ;  /* 0x000000080a0872a4 */ /* 0x002fe2000f8e02ff */
[----:B------:R-:W-:Y:S01]  /*1440*/  IMAD R4, R4, UR9, RZ ;  /* 0x0000000904047c24 */ /* 0x000fe2000f8e02ff */
[----:B------:R-:W-:-:S04]  /*1450*/  @!UP0 UIADD3 UR16, UPT, UPT, -UR6, 0x100000, URZ ;  /* 0x0010000006108890 */ /* 0x000fc8000fffe1ff */
[----:B------:R-:W-:Y:S02]  /*1460*/  @!UP0 USHF.L.U32 UR17, UR16, 0xb, URZ ;  /* 0x0000000b10118899 */ /* 0x000fe400080006ff */
[----:B------:R-:W-:Y:S01]  /*1470*/  @!UP0 USHF.L.U32 UR16, UR16, 0x1, URZ ;  /* 0x0000000110108899 */ /* 0x000fe200080006ff */
[----:B------:R-:W-:Y:S01]  /*1480*/  IMAD R6, R5, UR7, RZ ;  /* 0x0000000705067c24 */ /* 0x000fe2000f8e02ff */
[----:B----4-:R-:W-:Y:S01]  /*1490*/  USHF.L.U32 UR4, UR8, 0x1, URZ ;  /* 0x0000000108047899 */ /* 0x010fe200080006ff */
[----:B------:R-:W-:Y:S01]  /*14a0*/  SHF.L.U32 R34, R34, 0x1, RZ ;  /* 0x0000000122227819 */ /* 0x000fe200000006ff */
[----:B------:R-:W-:Y:S01]  /*14b0*/  VOTEU.ALL UP1, P1 ;  /* 0x0000000000ff7886 */ /* 0x000fe20000820000 */
[C---:B---3--:R-:W-:Y:S01]  /*14c0*/  SHF.L.U32 R3, R4.reuse, 0x1, RZ ;  /* 0x0000000104037819 */ /* 0x048fe200000006ff */
[----:B------:R-:W-:Y:S01]  /*14d0*/  IMAD.HI R4, R4, 0x2, RZ ;  /* 0x0000000204047827 */ /* 0x000fe200078e02ff */
[----:B------:R-:W-:Y:S01]  /*14e0*/  SHF.R.U32.HI R35, RZ, 0x2, R35 ;  /* 0x00000002ff237819 */ /* 0x000fe20000011623 */
[----:B------:R-:W-:Y:S01]  /*14f0*/  UIADD3 UR15, UPT, UPT, UR12, 0x40, URZ ;  /* 0x000000400c0f7890 */ /* 0x000fe2000fffe0ff */
[----:B--2---:R-:W-:Y:S01]  /*1500*/  IADD3 R54, P3, P4, R3, UR4, R54 ;  /* 0x0000000403367c10 */ /* 0x004fe2000fc7e036 */
[----:B------:R-:W-:Y:S01]  /*1510*/  UIMAD.WIDE UR4, UR8, 0x2, URZ ;  /* 0x00000002080478a5 */ /* 0x000fe2000f8e02ff */
[----:B------:R-:W-:Y:S01]  /*1520*/  IMAD R3, R2, R5, RZ ;  /* 0x0000000502037224 */ /* 0x000fe200078e02ff */
[----:B------:R-:W-:Y:S01]  /*1530*/  LOP3.LUT R2, R34, R35, RZ, 0x3c, !PT ;  /* 0x0000002322027212 */ /* 0x000fe200078e3cff */
[----:B------:R0:W1:Y:S01]  /*1540*/  @!UP1 SYNCS.EXCH.64 URZ, [UR11+0x5808], UR16 ;  /* 0x005808100bff95b2 */ /* 0x0000620008000100 */
[----:B------:R-:W-:Y:S01]  /*1550*/  LEA R52, P5, R6, R54, 0x1 ;  /* 0x0000003606347211 */ /* 0x000fe200078a08ff */
[----:B------:R-:W-:Y:S01]  /*1560*/  VOTEU.ALL UP1, P1 ;  /* 0x0000000000ff7886 */ /* 0x000fe20000820000 */
[----:B------:R-:W-:Y:S01]  /*1570*/  IADD3.X R8, PT, PT, R4, UR5, R55, P3, P4 ;  /* 0x0000000504087c10 */ /* 0x000fe20009fe8437 */
[----:B------:R-:W-:Y:S01]  /*1580*/  UIADD3 UR8, UPT, UPT, UR11, 0x4800, URZ ;  /* 0x000048000b087890 */ /* 0x000fe2000fffe0ff */
[----:B------:R-:W-:-:S02]  /*1590*/  LEA R4, R5, R3, 0x3 ;  /* 0x0000000305047211 */ /* 0x000fc400078e18ff */
[----:B------:R-:W-:Y:S02]  /*15a0*/  LEA R62, P3, R3, R54, 0x1 ;  /* 0x00000036033e7211 */ /* 0x000fe400078608ff */
[----:B------:R-:W-:Y:S02]  /*15b0*/  LEA R5, R5, R4, 0x3 ;  /* 0x0000000405057211 */ /* 0x000fe400078e18ff */
[----:B------:R-:W-:Y:S02]  /*15c0*/  LEA R56, P4, R4, R54, 0x1 ;  /* 0x0000003604387211 */ /* 0x000fe400078808ff */
[----:B------:R-:W-:Y:S02]  /*15d0*/  LEA.HI.X.SX32 R63, R3, R8, 0x1, P3 ;  /* 0x00000008033f7211 */ /* 0x000fe400018f0eff */
[----:B------:R-:W-:Y:S01]  /*15e0*/  LEA R54, P3, R5, R54, 0x1 ;  /* 0x0000003605367211 */ /* 0x000fe200078608ff */
[----:B------:R-:W-:-:S04]  /*15f0*/  @!UP0 UIADD3 UR4, UPT, UPT, -UR6, 0x100000, URZ ;  /* 0x0010000006048890 */ /* 0x000fc8000fffe1ff */
[----:B------:R-:W-:Y:S02]  /*1600*/  @!UP0 USHF.L.U32 UR5, UR4, 0xb, URZ ;  /* 0x0000000b04058899 */ /* 0x000fe400080006ff */
[----:B------:R-:W-:Y:S01]  /*1610*/  @!UP0 USHF.L.U32 UR4, UR4, 0x1, URZ ;  /* 0x0000000104048899 */ /* 0x000fe200080006ff */
[-C--:B------:R-:W-:Y:S02]  /*1620*/  LEA.HI.X.SX32 R55, R5, R8.reuse, 0x1, P3 ;  /* 0x0000000805377211 */ /* 0x080fe400018f0eff */
[----:B------:R-:W-:Y:S02]  /*1630*/  ISETP.EQ.U32.AND P3, PT, RZ, UR24, P2 ;  /* 0x00000018ff007c0c */ /* 0x000fe40009762070 */
[-C--:B------:R-:W-:Y:S02]  /*1640*/  LEA.HI.X.SX32 R57, R4, R8.reuse, 0x1, P4 ;  /* 0x0000000804397211 */ /* 0x080fe400020f0eff */
[----:B------:R-:W-:Y:S01]  /*1650*/  LEA.HI.X.SX32 R53, R6, R8, 0x1, P5 ;  /* 0x0000000806357211 */ /* 0x000fe200028f0eff */
[----:B------:R0:W-:Y:S04]  /*1660*/  STS.U16 [R2+UR11+0x4000], R7 ;  /* 0x0040000702007988 */ /* 0x0001e8000800040b */
[----:B------:R0:W-:Y:S04]  /*1670*/  STS.U16 [R2+UR11+0x4200], R9 ;  /* 0x0042000902007988 */ /* 0x0001e8000800040b */
[----:B------:R0:W-:Y:S04]  /*1680*/  STS.U16 [R2+UR11+0x4400], R11 ;  /* 0x0044000b02007988 */ /* 0x0001e8000800040b */
[----:B------:R0:W-:Y:S01]  /*1690*/  STS.U16 [R2+UR11+0x4600], R13 ;  /* 0x0046000d02007988 */ /* 0x0001e2000800040b */
[----:B-1----:R1:W-:Y:S06]  /*16a0*/  MEMBAR.ALL.CTA ;  /* 0x0000000000007992 */ /* 0x0023ec0000008000 */
[----:B-1----:R-:W-:Y:S04]  /*16b0*/  FENCE.VIEW.ASYNC.S ;  /* 0x00000000000073c6 */ /* 0x002fe80000000000 */
[----:B------:R-:W1:Y:S02]  /*16c0*/  FENCE.VIEW.ASYNC.S ;  /* 0x00000000000073c6 */ /* 0x000e640000000000 */
[----:B-1----:R0:W1:Y:S02]  /*16d0*/  @!UP1 SYNCS.EXCH.64 URZ, [UR11+0x4800], UR4 ;  /* 0x004800040bff95b2 */ /* 0x0020640008000100 */
[----:B-1----:R-:W-:Y:S06]  /*16e0*/  BAR.SYNC.DEFER_BLOCKING 0x0 ;  /* 0x0000000000007b1d */ /* 0x002fec0000010000 */
[----:B0-----:R-:W-:Y:S05]  /*16f0*/  @!P3 BRA `(.L_x_6) ;  /* 0x000000000090b947 */ /* 0x001fea0003800000 */
[----:B------:R-:W-:Y:S02]  /*1700*/  USHF.R.U32.HI UR18, URZ, 0x4, UR11 ;  /* 0x00000004ff127899 */ /* 0x000fe4000801160b */
[----:B------:R-:W-:Y:S02]  /*1710*/  UIADD3 UR5, UPT, UPT, UR11, 0x4000, URZ ;  /* 0x000040000b057890 */ /* 0x000fe4000fffe0ff */
[----:B------:R-:W-:Y:S02]  /*1720*/  USGXT.U32 UR18, UR18, 0xe ;  /* 0x0000000e1212789a */ /* 0x000fe40008000000 */
[----:B------:R-:W-:Y:S02]  /*1730*/  USHF.R.U32.HI UR5, URZ, 0x4, UR5 ;  /* 0x00000004ff057899 */ /* 0x000fe40008011605 */
[----:B------:R-:W-:Y:S01]  /*1740*/  UIADD3 UR30, UP1, UPT, UR18, 0x1000080, URZ ;  /* 0x01000080121e7890 */ /* 0x000fe2000ff3e0ff */
[----:B------:R-:W-:Y:S01]  /*1750*/  UMOV UR4, URZ ;  /* 0x000000ff00047c82 */ /* 0x000fe20008000000 */
[----:B------:R-:W-:-:S02]  /*1760*/  USGXT.U32 UR6, UR5, 0xe ;  /* 0x0000000e0506789a */ /* 0x000fc40008000000 */
[----:B------:R-:W-:Y:S01]  /*1770*/  UIADD3.X UR31, UPT, UPT, UR4, 0x40004040, URZ, UP1, !UPT ;  /* 0x40004040041f7890 */ /* 0x000fe20008ffe4ff */
[----:B------:R-:W-:Y:S01]  /*1780*/  UMOV UR16, 0xfffffffe ;  /* 0xfffffffe00107882 */ /* 0x000fe20000000000 */
[----:B------:R-:W-:Y:S01]  /*1790*/  UMOV UR17, 0x7fffbfdf ;  /* 0x7fffbfdf00117882 */ /* 0x000fe20000000000 */
[----:B------:R-:W-:Y:S01]  /*17a0*/  UMOV UR7, URZ ;  /* 0x000000ff00077c82 */ /* 0x000fe20008000000 */
[----:B------:R-:W-:Y:S02]  /*17b0*/  ULOP3.LUT UR18, UR18, 0x1000000, URZ, 0xfc, !UPT ;  /* 0x0100000012127892 */ /* 0x000fe4000f8efcff */
[----:B------:R-:W-:Y:S02]  /*17c0*/  UIADD3.64 UR16, UPT, UPT, UR6, -UR16, URZ ;  /* 0x8000001006107297 */ /* 0x000fe4000fffe0ff */
[----:B------:R-:W-:Y:S02]  /*17d0*/  UIADD3 UR21, UPT, UPT, UR12, 0x60, URZ ;  /* 0x000000600c157890 */ /* 0x000fe4000fffe0ff */
[----:B------:R-:W-:-:S02]  /*17e0*/  UIADD3.64 UR26, UPT, UPT, UR30, 0x180, URZ ;  /* 0x000001801e1a7897 */ /* 0x000fc4000fffe0ff */
[----:B------:R-:W-:Y:S02]  /*17f0*/  UIADD3 UR25, UPT, UPT, UR12, 0x60, URZ ;  /* 0x000000600c197890 */ /* 0x000fe4000fffe0ff */
[----:B------:R-:W-:Y:S01]  /*1800*/  UIADD3.64 UR28, UPT, UPT, UR30, 0x200, URZ ;  /* 0x000002001e1c7897 */ /* 0x000fe2000fffe0ff */
[----:B------:R-:W-:Y:S01]  /*1810*/  UMOV UR34, 0x0 ;  /* 0x0000000000227882 */ /* 0x000fe20000000000 */
[----:B------:R-:W-:Y:S01]  /*1820*/  UMOV UR35, 0x8088010 ;  /* 0x0808801000237882 */ /* 0x000fe20000000000 */
[----:B------:R-:W-:Y:S01]  /*1830*/  UMOV UR7, 0x80004020 ;  /* 0x8000402000077882 */ /* 0x000fe20000000000 */
[----:B------:R-:W-:Y:S01]  /*1840*/  UMOV UR19, 0x40004040 ;  /* 0x4000404000137882 */ /* 0x000fe20000000000 */
[----:B------:R-:W-:Y:S01]  /*1850*/  UMOV UR36, 0x0 ;  /* 0x0000000000247882 */ /* 0x000fe20000000000 */
[----:B------:R-:W-:Y:S01]  /*1860*/  UMOV UR37, 0x8088010 ;  /* 0x0808801000257882 */ /* 0x000fe20000000000 */
[----:B------:R-:W-:Y:S01]  /*1870*/  UMOV UR38, 0x0 ;  /* 0x0000000000267882 */ /* 0x000fe20000000000 */
[----:B------:R-:W-:Y:S01]  /*1880*/  UMOV UR39, 0x8088010 ;  /* 0x0808801000277882 */ /* 0x000fe20000000000 */
[----:B------:R-:W-:Y:S01]  /*1890*/  UMOV UR4, UR8 ;  /* 0x0000000800047c82 */ /* 0x000fe20008000000 */
[----:B------:R-:W-:Y:S01]  /*18a0*/  UMOV UR5, URZ ;  /* 0x000000ff00057c82 */ /* 0x000fe20008000000 */
[----:B------:R0:W-:Y:S01]  /*18b0*/  UTCHMMA gdesc[UR18], gdesc[UR6], tmem[UR15], tmem[UR34], idesc[UR35], !UPT ;  /* 0x00ff2206120075ea */ /* 0x0001e2000f80000f */
[----:B------:R-:W-:Y:S01]  /*18c0*/  UMOV UR40, 0x0 ;  /* 0x0000000000287882 */ /* 0x000fe20000000000 */
[----:B------:R-:W-:Y:S01]  /*18d0*/  UMOV UR41, 0x8088010 ;  /* 0x0808801000297882 */ /* 0x000fe20000000000 */
[----:B------:R0:W-:Y:S01]  /*18e0*/  UTCHMMA gdesc[UR30], gdesc[UR16], tmem[UR15], tmem[UR36], idesc[UR37], UPT ;  /* 0x00ff24101e0075ea */ /* 0x0001e2000b80000f */
[----:B------:R-:W-:Y:S01]  /*18f0*/  UMOV UR4, UR4 ;  /* 0x0000000400047c82 */ /* 0x000fe20008000000 */
[----:B------:R0:W-:Y:S01]  /*1900*/  UTCHMMA gdesc[UR26], gdesc[UR6], tmem[UR21], tmem[UR38], idesc[UR39], !UPT ;  /* 0x00ff26061a0075ea */ /* 0x0001e2000f800015 */
[----:B------:R0:W-:Y:S01]  /*1910*/  UTCHMMA gdesc[UR28], gdesc[UR16], tmem[UR25], tmem[UR40], idesc[UR41], UPT ;  /* 0x00ff28101c0075ea */ /* 0x0001e2000b800019 */
[----:B------:R0:W-:Y:S01]  /*1920*/  UTCBAR [UR4], URZ ;  /* 0x000000ff040073e9 */ /* 0x0001e200080000ff */
[----:B------:R-:W-:Y:S01]  /*1930*/  NOP ;  /* 0x0000000000007918 */ /* 0x000fe20000000000 */
.L_x_6:
[----:B------:R-:W-:Y:S05]  /*1940*/  @!P2 BRA `(.L_x_7) ;  /* 0x000000000008a947 */ /* 0x000fea0003800000 */
[----:B------:R-:W1:Y:S02]  /*1950*/  SYNCS.PHASECHK.TRANS64.TRYWAIT P4, [UR11+0x4800], RZ ;  /* 0x004800ffff0075a7 */ /* 0x000e64000808110b */
[----:B-1----:R-:W-:Y:S05]  /*1960*/  @!P4 BRA `(.L_x_8) ;  /* 0x000000400068c947 */ /* 0x002fea0003800000 */
.L_x_7:
[----:B------:R-:W-:Y:S01]  /*1970*/  BAR.SYNC.DEFER_BLOCKING 0x0 ;  /* 0x0000000000007b1d */ /* 0x000fe20000010000 */
[----:B------:R-:W-:Y:S02]  /*1980*/  PRMT R39, RZ, 0x7610, R39 ;  /* 0x00007610ff277816 */ /* 0x000fe40000000027 */
[----:B------:R-:W-:Y:S02]  /*1990*/  PRMT R41, RZ, 0x7610, R41 ;  /* 0x00007610ff297816 */ /* 0x000fe40000000029 */
[----:B------:R-:W-:Y:S01]  /*19a0*/  PRMT R43, RZ, 0x7610, R43 ;  /* 0x00007610ff2b7816 */ /* 0x000fe2000000002b */
[----:B0-----:R-:W0:Y:S01]  /*19b0*/  LDCU UR4, c[0x0][0x3a8] ;  /* 0x00007500ff0477ac */ /* 0x001e220008000800 */
[----:B------:R-:W-:Y:S01]  /*19c0*/  PRMT R45, RZ, 0x7610, R45 ;  /* 0x00007610ff2d7816 */ /* 0x000fe2000000002d */
[----:B------:R-:W0:Y:S01]  /*19d0*/  LDTM.x32 R4, tmem[UR13+0x40] ;  /* 0x0000400d000479ee */ /* 0x000e2200082c0000 */
[----:B------:R-:W-:Y:S01]  /*19e0*/  UIADD3 UR7, UPT, UPT, UR12, 0x80, URZ ;  /* 0x000000800c077890 */ /* 0x000fe2000fffe0ff */
[----:B------:R-:W1:Y:S01]  /*19f0*/  @!P1 SYNCS.CCTL.IV [UR11+0x4800] ;  /* 0x00480000ff0099b1 */ /* 0x000e62000800000b */
[----:B0-----:R-:W-:Y:S01]  /*1a00*/  FMUL R3, R4, UR4 ;  /* 0x0000000404037c20 */ /* 0x001fe20008400000 */
[----:B------:R-:W-:Y:S01]  /*1a10*/  FMUL R36, R5, UR4 ;  /* 0x0000000405247c20 */ /* 0x000fe20008400000 */
[----:B------:R-:W-:Y:S01]  /*1a20*/  FMUL R38, R6, UR4 ;  /* 0x0000000406267c20 */ /* 0x000fe20008400000 */
[----:B------:R-:W-:Y:S01]  /*1a30*/  FMUL R40, R7, UR4 ;  /* 0x0000000407287c20 */ /* 0x000fe20008400000 */
[----:B------:R-:W-:Y:S01]  /*1a40*/  FMUL R47, R8, UR4 ;  /* 0x00000004082f7c20 */ /* 0x000fe20008400000 */
[----:B------:R-:W-:Y:S01]  /*1a50*/  UIADD3 UR20, UPT, UPT, UR20, UR7, URZ ;  /* 0x0000000714147290 */ /* 0x000fe2000fffe0ff */
[----:B------:R-:W-:Y:S01]  /*1a60*/  NOP ;  /* 0x0000000000007918 */ /* 0x000fe20000000000 */
[----:B------:R-:W-:Y:S01]  /*1a70*/  FMNMX3 R38, R3, R36, R38, !PT ;  /* 0x0000002403267276 */ /* 0x000fe20007800026 */
[----:B------:R-:W-:Y:S01]  /*1a80*/  FMUL R3, R9, UR4 ;  /* 0x0000000409037c20 */ /* 0x000fe20008400000 */
[----:B------:R-:W-:Y:S01]  /*1a90*/  FMUL R36, R10, UR4 ;  /* 0x000000040a247c20 */ /* 0x000fe20008400000 */
[----:B------:R0:W5:Y:S01]  /*1aa0*/  @P2 LDG.E.U16 R39, desc[UR32][R62.64] ;  /* 0x000000203e272981 */ /* 0x000162000c1e1500 */
        /* <DEDUP_REMOVED lines=15> */
[----:B------:R-:W-:Y:S01]  /*1ba0*/  ULEA UR22, UR22, UR20, 0x2 ;  /* 0x0000001416167291 */ /* 0x000fe2000f8e10ff */
[----:B------:R-:W-:Y:S01]  /*1bb0*/  FMNMX3 R40, R40, R38, R47, !PT ;  /* 0x0000002628287276 */ /* 0x000fe2000780002f */
[----:B------:R-:W-:Y:S01]  /*1bc0*/  FMUL R38, R19, UR4 ;  /* 0x0000000413267c20 */ /* 0x000fe20008400000 */
[----:B------:R-:W-:-:S02]  /*1bd0*/  FMUL R47, R20, UR4 ;  /* 0x00000004142f7c20 */ /* 0x000fc40008400000 */
[----:B------:R-:W-:Y:S01]  /*1be0*/  FMNMX3 R40, R40, R3, R36, !PT ;  /* 0x0000000328287276 */ /* 0x000fe20007800024 */
[----:B------:R-:W-:Y:S01]  /*1bf0*/  FMUL R3, R21, UR4 ;  /* 0x0000000415037c20 */ /* 0x000fe20008400000 */
[----:B------:R-:W-:Y:S02]  /*1c00*/  FMUL R36, R22, UR4 ;  /* 0x0000000416247c20 */ /* 0x000fe40008400000 */
[----:B------:R-:W-:Y:S01]  /*1c10*/  FMNMX3 R40, R40, R38, R47, !PT ;  /* 0x0000002628287276 */ /* 0x000fe2000780002f */
[----:B------:R-:W-:Y:S01]  /*1c20*/  FMUL R38, R23, UR4 ;  /* 0x0000000417267c20 */ /* 0x000fe20008400000 */
[----:B------:R-:W-:Y:S02]  /*1c30*/  FMUL R47, R24, UR4 ;  /* 0x00000004182f7c20 */ /* 0x000fe40008400000 */
        /* <DEDUP_REMOVED lines=16> */
[----:B------:R-:W-:-:S03]  /*1d40*/  FMUL R38, R35, UR4 ;  /* 0x0000000423267c20 */ /* 0x000fc60008400000 */
[----:B------:R-:W-:-:S04]  /*1d50*/  FMNMX3 R3, R40, R3, R36, !PT ;  /* 0x0000000328037276 */ /* 0x000fc80007800024 */
[----:B------:R-:W-:-:S05]  /*1d60*/  FMNMX3 R3, R3, -INF , R38, !PT ;  /* 0xff80000003037876 */ /* 0x000fca0007800026 */
[--C-:B------:R-:W-:Y:S01]  /*1d70*/  FFMA R4, R4, UR4, -R3.reuse ;  /* 0x0000000404047c23 */ /* 0x100fe20008000803 */
[--C-:B------:R-:W-:Y:S01]  /*1d80*/  FFMA R5, R5, UR4, -R3.reuse ;  /* 0x0000000405057c23 */ /* 0x100fe20008000803 */
[--C-:B------:R-:W-:Y:S01]  /*1d90*/  FFMA R6, R6, UR4, -R3.reuse ;  /* 0x0000000406067c23 */ /* 0x100fe20008000803 */
[--C-:B------:R-:W-:Y:S01]  /*1da0*/  FFMA R7, R7, UR4, -R3.reuse ;  /* 0x0000000407077c23 */ /* 0x100fe20008000803 */
[----:B------:R-:W-:Y:S01]  /*1db0*/  FMUL R4, R4, 1.4426950216293334961 ;  /* 0x3fb8aa3b04047820 */ /* 0x000fe20000400000 */
[----:B------:R-:W-:Y:S01]  /*1dc0*/  FMUL R5, R5, 1.4426950216293334961 ;  /* 0x3fb8aa3b05057820 */ /* 0x000fe20000400000 */
[----:B------:R-:W-:Y:S01]  /*1dd0*/  FMUL R6, R6, 1.4426950216293334961 ;  /* 0x3fb8aa3b06067820 */ /* 0x000fe20000400000 */
[----:B------:R-:W-:Y:S01]  /*1de0*/  FMUL R7, R7, 1.4426950216293334961 ;  /* 0x3fb8aa3b07077820 */ /* 0x000fe20000400000 */
[--C-:B------:R-:W-:Y:S01]  /*1df0*/  FFMA R8, R8, UR4, -R3.reuse ;  /* 0x0000000408087c23 */ /* 0x100fe20008000803 */
[--C-:B------:R-:W-:Y:S01]  /*1e00*/  FFMA R9, R9, UR4, -R3.reuse ;  /* 0x0000000409097c23 */ /* 0x100fe20008000803 */
[----:B------:R-:W-:Y:S01]  /*1e10*/  MUFU.EX2 R4, R4 ;  /* 0x0000000400047308 */ /* 0x000fe20000000800 */
[--C-:B------:R-:W-:Y:S01]  /*1e20*/  FFMA R10, R10, UR4, -R3.reuse ;  /* 0x000000040a0a7c23 */ /* 0x100fe20008000803 */
[----:B------:R-:W-:Y:S01]  /*1e30*/  FMUL R8, R8, 1.4426950216293334961 ;  /* 0x3fb8aa3b08087820 */ /* 0x000fe20000400000 */
[----:B------:R-:W-:Y:S01]  /*1e40*/  FMUL R9, R9, 1.4426950216293334961 ;  /* 0x3fb8aa3b09097820 */ /* 0x000fe20000400000 */
[--C-:B------:R-:W-:Y:S01]  /*1e50*/  FFMA R11, R11, UR4, -R3.reuse ;  /* 0x000000040b0b7c23 */ /* 0x100fe20008000803 */
[----:B------:R-:W-:Y:S01]  /*1e60*/  FMUL R10, R10, 1.4426950216293334961 ;  /* 0x3fb8aa3b0a0a7820 */ /* 0x000fe20000400000 */
[--C-:B------:R-:W-:Y:S01]  /*1e70*/  FFMA R12, R12, UR4, -R3.reuse ;  /* 0x000000040c0c7c23 */ /* 0x100fe20008000803 */
[--C-:B------:R-:W-:Y:S01]  /*1e80*/  FFMA R13, R13, UR4, -R3.reuse ;  /* 0x000000040d0d7c23 */ /* 0x100fe20008000803 */
[----:B------:R-:W2:Y:S01]  /*1e90*/  MUFU.EX2 R5, R5 ;  /* 0x0000000500057308 */ /* 0x000ea20000000800 */
[----:B------:R-:W-:Y:S01]  /*1ea0*/  FMUL R11, R11, 1.4426950216293334961 ;  /* 0x3fb8aa3b0b0b7820 */ /* 0x000fe20000400000 */
[----:B------:R-:W-:Y:S01]  /*1eb0*/  FMUL R12, R12, 1.4426950216293334961 ;  /* 0x3fb8aa3b0c0c7820 */ /* 0x000fe20000400000 */
[----:B------:R-:W-:Y:S01]  /*1ec0*/  FMUL R13, R13, 1.4426950216293334961 ;  /* 0x3fb8aa3b0d0d7820 */ /* 0x000fe20000400000 */
[--C-:B------:R-:W-:Y:S01]  /*1ed0*/  FFMA R14, R14, UR4, -R3.reuse ;  /* 0x000000040e0e7c23 */ /* 0x100fe20008000803 */
[--C-:B------:R-:W-:Y:S01]  /*1ee0*/  FFMA R15, R15, UR4, -R3.reuse ;  /* 0x000000040f0f7c23 */ /* 0x100fe20008000803 */
[--C-:B------:R-:W-:Y:S01]  /*1ef0*/  FFMA R16, R16, UR4, -R3.reuse ;  /* 0x0000000410107c23 */ /* 0x100fe20008000803 */
[--C-:B------:R-:W-:Y:S01]  /*1f00*/  FFMA R17, R17, UR4, -R3.reuse ;  /* 0x0000000411117c23 */ /* 0x100fe20008000803 */
[----:B------:R-:W3:Y:S01]  /*1f10*/  MUFU.EX2 R6, R6 ;  /* 0x0000000600067308 */ /* 0x000ee20000000800 */
[----:B------:R-:W-:Y:S01]  /*1f20*/  FMUL R14, R14, 1.4426950216293334961 ;  /* 0x3fb8aa3b0e0e7820 */ /* 0x000fe20000400000 */
[----:B------:R-:W-:Y:S01]  /*1f30*/  FMUL R15, R15, 1.4426950216293334961 ;  /* 0x3fb8aa3b0f0f7820 */ /* 0x000fe20000400000 */
[----:B------:R-:W-:Y:S01]  /*1f40*/  FMUL R16, R16, 1.4426950216293334961 ;  /* 0x3fb8aa3b10107820 */ /* 0x000fe20000400000 */
[----:B------:R-:W-:Y:S01]  /*1f50*/  FMUL R17, R17, 1.4426950216293334961 ;  /* 0x3fb8aa3b11117820 */ /* 0x000fe20000400000 */
[--C-:B------:R-:W-:Y:S01]  /*1f60*/  FFMA R18, R18, UR4, -R3.reuse ;  /* 0x0000000412127c23 */ /* 0x100fe20008000803 */
[--C-:B------:R-:W-:Y:S01]  /*1f70*/  FFMA R19, R19, UR4, -R3.reuse ;  /* 0x0000000413137c23 */ /* 0x100fe20008000803 */
[----:B------:R-:W-:Y:S01]  /*1f80*/  FFMA R20, R20, UR4, -R3 ;  /* 0x0000000414147c23 */ /* 0x000fe20008000803 */
[----:B------:R-:W4:Y:S01]  /*1f90*/  MUFU.EX2 R7, R7 ;  /* 0x0000000700077308 */ /* 0x000f220000000800 */
[----:B--2---:R-:W-:Y:S01]  /*1fa0*/  FADD R47, R4, R5 ;  /* 0x00000005042f7221 */ /* 0x004fe20000000000 */
[----:B------:R-:W-:Y:S01]  /*1fb0*/  FMUL R18, R18, 1.4426950216293334961 ;  /* 0x3fb8aa3b12127820 */ /* 0x000fe20000400000 */
[----:B------:R-:W-:Y:S01]  /*1fc0*/  FMUL R19, R19, 1.4426950216293334961 ;  /* 0x3fb8aa3b13137820 */ /* 0x000fe20000400000 */
[----:B------:R-:W-:Y:S01]  /*1fd0*/  FMUL R20, R20, 1.4426950216293334961 ;  /* 0x3fb8aa3b14147820 */ /* 0x000fe20000400000 */
[--C-:B------:R-:W-:Y:S01]  /*1fe0*/  FFMA R21, R21, UR4, -R3.reuse ;  /* 0x0000000415157c23 */ /* 0x100fe20008000803 */
[--C-:B------:R-:W-:Y:S01]  /*1ff0*/  FFMA R22, R22, UR4, -R3.reuse ;  /* 0x0000000416167c23 */ /* 0x100fe20008000803 */
[----:B------:R-:W-:Y:S01]  /*2000*/  FFMA R23, R23, UR4, -R3 ;  /* 0x0000000417177c23 */ /* 0x000fe20008000803 */
[----:B------:R-:W2:Y:S01]  /*2010*/  MUFU.EX2 R8, R8 ;  /* 0x0000000800087308 */ /* 0x000ea20000000800 */
[----:B---3--:R-:W-:Y:S01]  /*2020*/  FADD R36, R6, R47 ;  /* 0x0000002f06247221 */ /* 0x008fe20000000000 */
[----:B------:R-:W-:Y:S01]  /*2030*/  FMUL R21, R21, 1.4426950216293334961 ;  /* 0x3fb8aa3b15157820 */ /* 0x000fe20000400000 */
[----:B------:R-:W-:Y:S01]  /*2040*/  FMUL R22, R22, 1.4426950216293334961 ;  /* 0x3fb8aa3b16167820 */ /* 0x000fe20000400000 */
[----:B------:R-:W-:Y:S01]  /*2050*/  FMUL R23, R23, 1.4426950216293334961 ;  /* 0x3fb8aa3b17177820 */ /* 0x000fe20000400000 */
[--C-:B------:R-:W-:Y:S01]  /*2060*/  FFMA R24, R24, UR4, -R3.reuse ;  /* 0x0000000418187c23 */ /* 0x100fe20008000803 */
[--C-:B------:R-:W-:Y:S01]  /*2070*/  FFMA R25, R25, UR4, -R3.reuse ;  /* 0x0000000419197c23 */ /* 0x100fe20008000803 */
[--C-:B------:R-:W-:Y:S01]  /*2080*/  FFMA R26, R26, UR4, -R3.reuse ;  /* 0x000000041a1a7c23 */ /* 0x100fe20008000803 */
[----:B------:R-:W3:Y:S01]  /*2090*/  MUFU.EX2 R9, R9 ;  /* 0x0000000900097308 */ /* 0x000ee20000000800 */
[----:B----4-:R-:W-:Y:S01]  /*20a0*/  FADD R47, R7, R36 ;  /* 0x00000024072f7221 */ /* 0x010fe20000000000 */
        /* <DEDUP_REMOVED lines=13> */
[--C-:B------:R-:W-:Y:S01]  /*2180*/  FFMA R31, R31, UR4, -R3.reuse ;  /* 0x000000041f1f7c23 */ /* 0x100fe20008000803 */
[----:B------:R-:W2:Y:S01]  /*2190*/  MUFU.EX2 R11, R11 ;  /* 0x0000000b000b7308 */ /* 0x000ea20000000800 */
[----:B---3--:R-:W-:Y:S01]  /*21a0*/  FADD R47, R9, R36 ;  /* 0x00000024092f7221 */ /* 0x008fe20000000000 */
[----:B------:R-:W-:Y:S01]  /*21b0*/  FMUL R30, R30, 1.4426950216293334961 ;  /* 0x3fb8aa3b1e1e7820 */ /* 0x000fe20000400000 */
[----:B------:R-:W-:Y:S01]  /*21c0*/  FMUL R32, R32, 1.4426950216293334961 ;  /* 0x3fb8aa3b20207820 */ /* 0x000fe20000400000 */
[--C-:B------:R-:W-:Y:S01]  /*21d0*/  FFMA R33, R33, UR4, -R3.reuse ;  /* 0x0000000421217c23 */ /* 0x100fe20008000803 */
[--C-:B------:R-:W-:Y:S01]  /*21e0*/  FFMA R34, R34, UR4, -R3.reuse ;  /* 0x0000000422227c23 */ /* 0x100fe20008000803 */
[----:B------:R-:W-:Y:S01]  /*21f0*/  FFMA R35, R35, UR4, -R3 ;  /* 0x0000000423237c23 */ /* 0x000fe20008000803 */
[----:B------:R-:W-:Y:S01]  /*2200*/  FMUL R31, R31, 1.4426950216293334961 ;  /* 0x3fb8aa3b1f1f7820 */ /* 0x000fe20000400000 */
[----:B------:R-:W3:Y:S01]  /*2210*/  MUFU.EX2 R12, R12 ;  /* 0x0000000c000c7308 */ /* 0x000ee20000000800 */
[----:B----4-:R-:W-:Y:S01]  /*2220*/  FADD R36, R10, R47 ;  /* 0x0000002f0a247221 */ /* 0x010fe20000000000 */
[----:B------:R-:W-:Y:S01]  /*2230*/  FMUL R33, R33, 1.4426950216293334961 ;  /* 0x3fb8aa3b21217820 */ /* 0x000fe20000400000 */
[----:B------:R-:W-:Y:S01]  /*2240*/  FMUL R34, R34, 1.4426950216293334961 ;  /* 0x3fb8aa3b22227820 */ /* 0x000fe20000400000 */
[----:B------:R-:W-:Y:S01]  /*2250*/  FMUL R35, R35, 1.4426950216293334961 ;  /* 0x3fb8aa3b23237820 */ /* 0x000fe20000400000 */
[----:B------:R-:W-:-:S02]  /*2260*/  F2FP.F16.F32.PACK_AB R4, R5, R4 ;  /* 0x000000040504723e */ /* 0x000fc400000000ff */
[----:B------:R-:W-:Y:S01]  /*2270*/  F2FP.F16.F32.PACK_AB R5, R7, R6 ;  /* 0x000000060705723e */ /* 0x000fe200000000ff */
[----:B------:R-:W4:Y:S01]  /*2280*/  MUFU.EX2 R13, R13 ;  /* 0x0000000d000d7308 */ /* 0x000f220000000800 */
[C---:B--2---:R-:W-:Y:S01]  /*2290*/  FADD R47, R11.reuse, R36 ;  /* 0x000000240b2f7221 */ /* 0x044fe20000000000 */
[----:B------:R-:W-:Y:S02]  /*22a0*/  F2FP.F16.F32.PACK_AB R7, R11, R10 ;  /* 0x0000000a0b07723e */ /* 0x000fe400000000ff */
[----:B------:R-:W-:-:S04]  /*22b0*/  F2FP.F16.F32.PACK_AB R6, R9, R8 ;  /* 0x000000080906723e */ /* 0x000fc800000000ff */
[----:B------:R-:W2:Y:S01]  /*22c0*/  MUFU.EX2 R14, R14 ;  /* 0x0000000e000e7308 */ /* 0x000ea20000000800 */
[----:B---3--:R-:W-:-:S07]  /*22d0*/  FADD R36, R12, R47 ;  /* 0x0000002f0c247221 */ /* 0x008fce0000000000 */
[----:B------:R-:W3:Y:S01]  /*22e0*/  MUFU.EX2 R15, R15 ;  /* 0x0000000f000f7308 */ /* 0x000ee20000000800 */
[C---:B----4-:R-:W-:Y:S01]  /*22f0*/  FADD R47, R13.reuse, R36 ;  /* 0x000000240d2f7221 */ /* 0x050fe20000000000 */
[----:B------:R-:W-:-:S06]  /*2300*/  F2FP.F16.F32.PACK_AB R8, R13, R12 ;  /* 0x0000000c0d08723e */ /* 0x000fcc00000000ff */
[----:B------:R-:W4:Y:S01]  /*2310*/  MUFU.EX2 R16, R16 ;  /* 0x0000001000107308 */ /* 0x000f220000000800 */
[----:B--2---:R-:W-:-:S07]  /*2320*/  FADD R36, R14, R47 ;  /* 0x0000002f0e247221 */ /* 0x004fce0000000000 */
[----:B------:R-:W2:Y:S01]  /*2330*/  MUFU.EX2 R17, R17 ;  /* 0x0000001100117308 */ /* 0x000ea20000000800 */
[C---:B---3--:R-:W-:Y:S01]  /*2340*/  FADD R47, R15.reuse, R36 ;  /* 0x000000240f2f7221 */ /* 0x048fe20000000000 */
[----:B------:R-:W-:-:S06]  /*2350*/  F2FP.F16.F32.PACK_AB R9, R15, R14 ;  /* 0x0000000e0f09723e */ /* 0x000fcc00000000ff */
[----:B------:R-:W3:Y:S01]  /*2360*/  MUFU.EX2 R18, R18 ;  /* 0x0000001200127308 */ /* 0x000ee20000000800 */
[----:B----4-:R-:W-:-:S07]  /*2370*/  FADD R36, R16, R47 ;  /* 0x0000002f10247221 */ /* 0x010fce0000000000 */
[----:B------:R-:W4:Y:S01]  /*2380*/  MUFU.EX2 R19, R19 ;  /* 0x0000001300137308 */ /* 0x000f220000000800 */
[C---:B--2---:R-:W-:Y:S01]  /*2390*/  FADD R47, R17.reuse, R36 ;  /* 0x00000024112f7221 */ /* 0x044fe20000000000 */
[----:B------:R-:W-:-:S06]  /*23a0*/  F2FP.F16.F32.PACK_AB R10, R17, R16 ;  /* 0x00000010110a723e */ /* 0x000fcc00000000ff */
[----:B------:R-:W2:Y:S01]  /*23b0*/  MUFU.EX2 R20, R20 ;  /* 0x0000001400147308 */ /* 0x000ea20000000800 */
[----:B---3--:R-:W-:-:S07]  /*23c0*/  FADD R36, R18, R47 ;  /* 0x0000002f12247221 */ /* 0x008fce0000000000 */
[----:B------:R-:W3:Y:S01]  /*23d0*/  MUFU.EX2 R21, R21 ;  /* 0x0000001500157308 */ /* 0x000ee20000000800 */
[----:B----4-:R-:W-:-:S07]  /*23e0*/  FADD R47, R19, R36 ;  /* 0x00000024132f7221 */ /* 0x010fce0000000000 */
        /* <DEDUP_REMOVED lines=10> */
[----:B------:R-:W-:Y:S01]  /*2490*/  MUFU.EX2 R26, R26 ;  /* 0x0000001a001a7308 */ /* 0x000fe20000000800 */
[----:B---3--:R-:W-:-:S07]  /*24a0*/  FADD R38, R24, R47 ;  /* 0x0000002f18267221 */ /* 0x008fce0000000000 */
[----:B------:R-:W-:Y:S01]  /*24b0*/  MUFU.EX2 R27, R27 ;  /* 0x0000001b001b7308 */ /* 0x000fe20000000800 */
[----:B----4-:R-:W-:-:S07]  /*24c0*/  FADD R47, R25, R38 ;  /* 0x00000026192f7221 */ /* 0x010fce0000000000 */
[----:B------:R-:W-:Y:S08]  /*24d0*/  MUFU.EX2 R28, R28 ;  /* 0x0000001c001c7308 */ /* 0x000ff00000000800 */
[----:B------:R-:W2:Y:S08]  /*24e0*/  MUFU.EX2 R29, R29 ;  /* 0x0000001d001d7308 */ /* 0x000eb00000000800 */
[----:B------:R-:W3:Y:S08]  /*24f0*/  MUFU.EX2 R30, R30 ;  /* 0x0000001e001e7308 */ /* 0x000ef00000000800 */
[----:B------:R4:W-:Y:S01]  /*2500*/  MUFU.EX2 R49, R32 ;  /* 0x0000002000317308 */ /* 0x0009e20000000800 */
[----:B--2---:R-:W-:-:S07]  /*2510*/  F2FP.F16.F32.PACK_AB R16, R29, R28 ;  /* 0x0000001c1d10723e */ /* 0x004fce00000000ff */
[----:B------:R-:W2:Y:S01]  /*2520*/  MUFU.EX2 R31, R31 ;  /* 0x0000001f001f7308 */ /* 0x000ea20000000800 */
[----:B----4-:R-:W-:-:S04]  /*2530*/  FADD R32, R26, R47 ;  /* 0x0000002f1a207221 */ /* 0x010fc80000000000 */
[----:B------:R-:W-:-:S03]  /*2540*/  FADD R11, R27, R32 ;  /* 0x000000201b0b7221 */ /* 0x000fc60000000000 */
[----:B------:R-:W4:Y:S01]  /*2550*/  MUFU.EX2 R36, R33 ;  /* 0x0000002100247308 */ /* 0x000f220000000800 */
[----:B------:R-:W-:Y:S01]  /*2560*/  FADD R14, R28, R11 ;  /* 0x0000000b1c0e7221 */ /* 0x000fe20000000000 */
[----:B------:R-:W-:-:S03]  /*2570*/  F2FP.F16.F32.PACK_AB R11, R19, R18 ;  /* 0x00000012130b723e */ /* 0x000fc600000000ff */
[----:B------:R-:W-:Y:S01]  /*2580*/  FADD R15, R29, R14 ;  /* 0x0000000e1d0f7221 */ /* 0x000fe20000000000 */
[----:B------:R-:W-:Y:S02]  /*2590*/  F2FP.F16.F32.PACK_AB R14, R25, R24 ;  /* 0x00000018190e723e */ /* 0x000fe400000000ff */
[----:B------:R-:W-:Y:S01]  /*25a0*/  MUFU.EX2 R38, R34 ;  /* 0x0000002200267308 */ /* 0x000fe20000000800 */
[----:B---3--:R-:W-:Y:S01]  /*25b0*/  FADD R18, R30, R15 ;  /* 0x0000000f1e127221 */ /* 0x008fe20000000000 */
[----:B------:R-:W-:Y:S02]  /*25c0*/  F2FP.F16.F32.PACK_AB R15, R27, R26 ;  /* 0x0000001a1b0f723e */ /* 0x000fe400000000ff */
[C---:B--2---:R-:W-:Y:S01]  /*25d0*/  F2FP.F16.F32.PACK_AB R17, R31.reuse, R30 ;  /* 0x0000001e1f11723e */ /* 0x044fe200000000ff */
[----:B------:R-:W-:-:S03]  /*25e0*/  FADD R20, R31, R18 ;  /* 0x000000121f147221 */ /* 0x000fc60000000000 */
[----:B------:R-:W2:Y:S01]  /*25f0*/  MUFU.EX2 R47, R35 ;  /* 0x00000023002f7308 */ /* 0x000ea20000000800 */
[----:B----4-:R-:W-:Y:S02]  /*2600*/  F2FP.F16.F32.PACK_AB R18, R36, R49 ;  /* 0x000000312412723e */ /* 0x010fe400000000ff */
[----:B--2---:R-:W-:Y:S01]  /*2610*/  F2FP.F16.F32.PACK_AB R19, R47, R38 ;  /* 0x000000262f13723e */ /* 0x004fe200000000ff */
[----:B01----:R-:W-:Y:S06]  /*2620*/  @!P2 BRA `(.L_x_9) ;  /* 0x000000000004a947 */ /* 0x003fec0003800000 */
[----:B------:R0:W-:Y:S02]  /*2630*/  STTM.x16 tmem[UR22], R4 ;  /* 0x00000004000079ed */ /* 0x0001e40008240016 */
.L_x_9:
[----:B-----5:R1:W-:Y:S01]  /*2640*/  STS.U16 [R2+UR11+0x4000], R39 ;  /* 0x0040002702007988 */ /* 0x0203e2000800040b */
[----:B0-----:R-:W-:Y:S01]  /*2650*/  FADD R4, -R3, -INF ;  /* 0xff80000003047421 */ /* 0x001fe20000000100 */
[----:B------:R-:W-:Y:S01]  /*2660*/  FADD R49, R49, R20 ;  /* 0x0000001431317221 */ /* 0x000fe20000000000 */
[----:B------:R-:W-:Y:S01]  /*2670*/  UIADD3 UR23, UPT, UPT, UR23, -0x20, URZ ;  /* 0xffffffe017177890 */ /* 0x000fe2000fffe0ff */
[----:B------:R1:W-:Y:S01]  /*2680*/  STS.U16 [R2+UR11+0x4200], R41 ;  /* 0x0042002902007988 */ /* 0x0003e2000800040b */
[----:B------:R-:W-:-:S03]  /*2690*/  FMUL R40, R4, 1.4426950216293334961 ;  /* 0x3fb8aa3b04287820 */ /* 0x000fc60000400000 */
[----:B------:R1:W-:Y:S03]  /*26a0*/  STS.U16 [R2+UR11+0x4400], R43 ;  /* 0x0044002b02007988 */ /* 0x0003e6000800040b */
[----:B------:R-:W0:Y:S01]  /*26b0*/  MUFU.EX2 R40, R40 ;  /* 0x0000002800287308 */ /* 0x000e220000000800 */
[----:B------:R1:W-:Y:S01]  /*26c0*/  STS.U16 [R2+UR11+0x4600], R45 ;  /* 0x0046002d02007988 */ /* 0x0003e2000800040b */
[----:B------:R-:W2:Y:S02]  /*26d0*/  FENCE.VIEW.ASYNC.T ;  /* 0x00000000000073c6 */ /* 0x000ea40000000200 */
[----:B--2---:R-:W-:Y:S06]  /*26e0*/  BAR.SYNC.DEFER_BLOCKING 0x0 ;  /* 0x0000000000007b1d */ /* 0x004fec0000010000 */
[----:B------:R-:W2:Y:S01]  /*26f0*/  LDTM.x32 R4, tmem[UR13] ;  /* 0x0000000d000479ee */ /* 0x000ea200082c0000 */
[----:B------:R-:W-:Y:S01]  /*2700*/  NOP ;  /* 0x0000000000007918 */ /* 0x000fe20000000000 */
[----:B-1----:R-:W-:Y:S05]  /*2710*/  @!P2 BRA `(.L_x_10) ;  /* 0x000000000084a947 */ /* 0x002fea0003800000 */
[C---:B0-2---:R-:W-:Y:S01]  /*2720*/  FMUL R4, R40.reuse, R4 ;  /* 0x0000000428047220 */ /* 0x045fe20000400000 */
[C---:B------:R-:W-:Y:S01]  /*2730*/  FMUL R5, R40.reuse, R5 ;  /* 0x0000000528057220 */ /* 0x040fe20000400000 */
        /* <DEDUP_REMOVED lines=29> */
[----:B------:R-:W-:-:S04]  /*2910*/  FMUL R35, R40, R35 ;  /* 0x0000002328237220 */ /* 0x000fc80000400000 */
[----:B------:R1:W-:Y:S03]  /*2920*/  STTM.x32 tmem[UR13], R4 ;  /* 0x00000004000079ed */ /* 0x0003e600082c000d */
.L_x_10:
[----:B--2---:R-:W2:Y:S02]  /*2930*/  FENCE.VIEW.ASYNC.T ;  /* 0x00000000000073c6 */ /* 0x004ea40000000200 */
[----:B--2---:R-:W-:Y:S01]  /*2940*/  BAR.SYNC.DEFER_BLOCKING 0x0 ;  /* 0x0000000000007b1d */ /* 0x004fe20000010000 */
[----:B------:R-:W-:Y:S01]  /*2950*/  FADD R49, R36, R49 ;  /* 0x0000003124317221 */ /* 0x000fe20000000000 */
[----:B------:R-:W-:-:S03]  /*2960*/  UISETP.GE.AND UP1, UPT, UR23, 0x1, UPT ;  /* 0x000000011700788c */ /* 0x000fc6000bf26270 */
[----:B------:R-:W-:-:S04]  /*2970*/  FADD R38, R38, R49 ;  /* 0x0000003126267221 */ /* 0x000fc80000000000 */
[----:B------:R-:W-:-:S04]  /*2980*/  FADD R47, R47, R38 ;  /* 0x000000262f2f7221 */ /* 0x000fc80000000000 */
[----:B0-----:R-:W-:Y:S01]  /*2990*/  FADD R47, R40, R47 ;  /* 0x0000002f282f7221 */ /* 0x001fe20000000000 */
[----:B------:R0:W-:Y:S06]  /*29a0*/  MEMBAR.ALL.CTA ;  /* 0x0000000000007992 */ /* 0x0001ec0000008000 */
[----:B0-----:R-:W0:Y:S02]  /*29b0*/  FENCE.VIEW.ASYNC.S ;  /* 0x00000000000073c6 */ /* 0x001e240000000000 */
[----:B0-----:R-:W-:Y:S06]  /*29c0*/  BAR.SYNC.DEFER_BLOCKING 0x0 ;  /* 0x0000000000007b1d */ /* 0x001fec0000010000 */
[----:B------:R-:W-:Y:S05]  /*29d0*/  @!P3 BRA `(.L_x_11) ;  /* 0x000000000074b947 */ /* 0x000fea0003800000 */
[----:B------:R-:W-:Y:S01]  /*29e0*/  UIADD3 UR5, UPT, UPT, UR11, 0x4000, URZ ;  /* 0x000040000b057890 */ /* 0x000fe2000fffe0ff */
[----:B------:R-:W-:Y:S01]  /*29f0*/  UMOV UR4, URZ ;  /* 0x000000ff00047c82 */ /* 0x000fe20008000000 */
[----:B------:R-:W-:Y:S02]  /*2a00*/  UIADD3 UR6, UPT, UPT, UR12, 0x88, URZ ;  /* 0x000000880c067890 */ /* 0x000fe4000fffe0ff */
[----:B------:R-:W-:Y:S02]  /*2a10*/  USHF.R.U32.HI UR5, URZ, 0x4, UR5 ;  /* 0x00000004ff057899 */ /* 0x000fe40008011605 */
[----:B------:R-:W-:Y:S02]  /*2a20*/  UIADD3 UR18, UPT, UPT, UR12, 0x20, URZ ;  /* 0x000000200c127890 */ /* 0x000fe4000fffe0ff */
[----:B------:R-:W-:Y:S02]  /*2a30*/  USGXT.U32 UR16, UR5, 0xe ;  /* 0x0000000e0510789a */ /* 0x000fe40008000000 */
[----:B------:R-:W-:-:S02]  /*2a40*/  UIADD3 UR19, UPT, UPT, UR12, 0x90, URZ ;  /* 0x000000900c137890 */ /* 0x000fc4000fffe0ff */
[----:B------:R-:W-:Y:S02]  /*2a50*/  UIADD3 UR28, UP2, UPT, UR16, 0x2, URZ ;  /* 0x00000002101c7890 */ /* 0x000fe4000ff5e0ff */
[----:B------:R-:W-:Y:S02]  /*2a60*/  UIADD3 UR21, UPT, UPT, UR12, 0x20, URZ ;  /* 0x000000200c157890 */ /* 0x000fe4000fffe0ff */
[----:B------:R-:W-:Y:S02]  /*2a70*/  UIADD3.X UR29, UPT, UPT, UR4, -0x7fffbfe0, URZ, UP2, !UPT ;  /* 0x80004020041d7890 */ /* 0x000fe400097fe4ff */
[----:B------:R-:W-:Y:S01]  /*2a80*/  UIADD3 UR20, UPT, UPT, UR12, 0x98, URZ ;  /* 0x000000980c147890 */ /* 0x000fe2000fffe0ff */
        /* <DEDUP_REMOVED lines=9> */
[----:B------:R0:W-:Y:S01]  /*2b20*/  UTCHMMA tmem[UR7], gdesc[UR16], tmem[UR12], tmem[UR26], idesc[UR27], UPT ;  /* 0x00ff1a10070079ea */ /* 0x0001e2000b80000c */
[----:B------:R-:W-:Y:S01]  /*2b30*/  UMOV UR36, 0x0 ;  /* 0x0000000000247882 */ /* 0x000fe20000000000 */
[----:B------:R-:W-:Y:S01]  /*2b40*/  UMOV UR37, 0x8080010 ;  /* 0x0808001000257882 */ /* 0x000fe20000000000 */
[----:B------:R0:W-:Y:S01]  /*2b50*/  UTCHMMA tmem[UR6], gdesc[UR28], tmem[UR12], tmem[UR30], idesc[UR31], UPT ;  /* 0x00ff1e1c060079ea */ /* 0x0001e2000b80000c */
[----:B------:R-:W-:Y:S01]  /*2b60*/  UMOV UR4, UR4 ;  /* 0x0000000400047c82 */ /* 0x000fe20008000000 */
[----:B------:R0:W-:Y:S01]  /*2b70*/  UTCHMMA tmem[UR19], gdesc[UR16], tmem[UR18], tmem[UR34], idesc[UR35], UPT ;  /* 0x00ff2210130079ea */ /* 0x0001e2000b800012 */
[----:B------:R0:W-:Y:S01]  /*2b80*/  UTCHMMA tmem[UR20], gdesc[UR28], tmem[UR21], tmem[UR36], idesc[UR37], UPT ;  /* 0x00ff241c140079ea */ /* 0x0001e2000b800015 */
[----:B------:R0:W-:Y:S01]  /*2b90*/  UTCBAR [UR4], URZ ;  /* 0x000000ff040073e9 */ /* 0x0001e200080000ff */
[----:B------:R-:W-:Y:S01]  /*2ba0*/  NOP ;  /* 0x0000000000007918 */ /* 0x000fe20000000000 */
.L_x_11:
[----:B------:R-:W-:Y:S01]  /*2bb0*/  FSEL R3, R3, -INF , P2 ;  /* 0xff80000003037808 */ /* 0x000fe20001000000 */
[----:B0-----:R-:W-:Y:S01]  /*2bc0*/  UMOV UR4, URZ ;  /* 0x000000ff00047c82 */ /* 0x001fe20008000000 */
[----:B------:R-:W-:Y:S01]  /*2bd0*/  FSEL R58, R47, 1, P2 ;  /* 0x3f8000002f3a7808 */ /* 0x000fe20001000000 */
[----:B------:R-:W-:Y:S06]  /*2be0*/  BRA.U !UP1, `(.L_x_12) ;  /* 0x0000001509d87547 */ /* 0x000fec000b800000 */
[----:B------:R-:W-:Y:S01]  /*2bf0*/  USHF.R.U32.HI UR30, URZ, 0x4, UR11 ;  /* 0x00000004ff1e7899 */ /* 0x000fe2000801160b */
[----:B------:R-:W-:Y:S01]  /*2c00*/  SHF.L.U32 R59, R37, 0x5, RZ ;  /* 0x00000005253b7819 */ /* 0x000fe200000006ff */
[----:B------:R-:W-:Y:S01]  /*2c10*/  UIADD3 UR6, UPT, UPT, UR11, 0x5000, URZ ;  /* 0x000050000b067890 */ /* 0x000fe2000fffe0ff */
[----:B-1----:R-:W-:Y:S01]  /*2c20*/  HFMA2 R12, -RZ, RZ, 0, 0 ;  /* 0x00000000ff0c7431 */ /* 0x002fe200000001ff */
[----:B------:R-:W-:Y:S01]  /*2c30*/  USGXT.U32 UR30, UR30, 0xe ;  /* 0x0000000e1e1e789a */ /* 0x000fe20008000000 */
[----:B------:R-:W-:Y:S01]  /*2c40*/  MOV R80, R3 ;  /* 0x0000000300507202 */ /* 0x000fe20000000f00 */
[----:B------:R-:W-:Y:S01]  /*2c50*/  USHF.R.U32.HI UR4, URZ, 0x4, UR8 ;  /* 0x00000004ff047899 */ /* 0x000fe20008011608 */
[----:B------:R-:W-:Y:S01]  /*2c60*/  MOV R60, R59 ;  /* 0x0000003b003c7202 */ /* 0x000fe20000000f00 */
[----:B------:R-:W-:Y:S02]  /*2c70*/  USHF.R.U32.HI UR6, URZ, 0x4, UR6 ;  /* 0x00000004ff067899 */ /* 0x000fe40008011606 */
[----:B------:R-:W-:-:S02]  /*2c80*/  USHF.L.U32 UR28, UR9, 0x5, URZ ;  /* 0x00000005091c7899 */ /* 0x000fc400080006ff */
[----:B------:R-:W-:Y:S01]  /*2c90*/  UIADD3 UR16, UP2, UPT, UR30, 0x1000080, URZ ;  /* 0x010000801e107890 */ /* 0x000fe2000ff5e0ff */
[----:B------:R-:W-:Y:S01]  /*2ca0*/  UMOV UR5, URZ ;  /* 0x000000ff00057c82 */ /* 0x000fe20008000000 */
[----:B------:R-:W-:Y:S02]  /*2cb0*/  USGXT.U32 UR4, UR4, 0xe ;  /* 0x0000000e0404789a */ /* 0x000fe40008000000 */
[----:B------:R-:W-:Y:S01]  /*2cc0*/  MOV R61, UR28 ;  /* 0x0000001c003d7c02 */ /* 0x000fe20008000f00 */
[----:B------:R-:W-:Y:S02]  /*2cd0*/  USGXT.U32 UR8, UR6, 0xe ;  /* 0x0000000e0608789a */ /* 0x000fe40008000000 */
[----:B------:R-:W-:Y:S02]  /*2ce0*/  UIADD3.X UR17, UPT, UPT, UR5, 0x40004040, URZ, UP2, !UPT ;  /* 0x4000404005117890 */ /* 0x000fe400097fe4ff */
[----:B------:R-:W-:Y:S02]  /*2cf0*/  UIADD3 UR38, UP2, UPT, UR16, 0x180, URZ ;  /* 0x0000018010267890 */ /* 0x000fe4000ff5e0ff */
[----:B------:R-:W-:Y:S01]  /*2d00*/  UIADD3 UR40, UP3, UPT, UR16, 0x200, URZ ;  /* 0x0000020010287890 */ /* 0x000fe2000ff7e0ff */
[----:B------:R-:W-:Y:S01]  /*2d10*/  UMOV UR20, 0xfffffffe ;  /* 0xfffffffe00147882 */ /* 0x000fe20000000000 */
[----:B------:R-:W-:Y:S01]  /*2d20*/  UMOV UR21, 0x7fffbfdf ;  /* 0x7fffbfdf00157882 */ /* 0x000fe20000000000 */
[----:B------:R-:W-:Y:S01]  /*2d30*/  UMOV UR9, URZ ;  /* 0x000000ff00097c82 */ /* 0x000fe20008000000 */
[----:B------:R-:W-:-:S02]  /*2d40*/  UISETP.NE.U32.AND UP1, UPT, UR24, URZ, UPT ;  /* 0x000000ff1800728c */ /* 0x000fc4000bf25070 */
[----:B------:R-:W-:Y:S01]  /*2d50*/  UIADD3.64 UR18, UPT, UPT, UR4, -UR20, URZ ;  /* 0x8000001404127297 */ /* 0x000fe2000fffe0ff */
[----:B------:R-:W0:Y:S01]  /*2d60*/  LDCU UR42, c[0x0][0x3a8] ;  /* 0x00007500ff2a77ac */ /* 0x000e220008000800 */
[----:B------:R-:W-:Y:S02]  /*2d70*/  ULOP3.LUT UR30, UR30, 0x1000000, URZ, 0xfc, !UPT ;  /* 0x010000001e1e7892 */ /* 0x000fe4000f8efcff */
[----:B------:R-:W-:Y:S02]  /*2d80*/  UIADD3.X UR39, UPT, UPT, UR17, URZ, URZ, UP2, !UPT ;  /* 0x000000ff11277290 */ /* 0x000fe400097fe4ff */
[----:B------:R-:W-:Y:S02]  /*2d90*/  UIADD3.X UR41, UPT, UPT, UR17, URZ, URZ, UP3, !UPT ;  /* 0x000000ff11297290 */ /* 0x000fe40009ffe4ff */
[----:B------:R-:W-:Y:S01]  /*2da0*/  UIADD3.64 UR20, UPT, UPT, UR8, -UR20, URZ ;  /* 0x8000001408147297 */ /* 0x000fe2000fffe0ff */
[----:B------:R-:W-:Y:S01]  /*2db0*/  UMOV UR29, 0x1 ;  /* 0x00000001001d7882 */ /* 0x000fe20000000000 */
[----:B------:R-:W-:Y:S01]  /*2dc0*/  UMOV UR6, URZ ;  /* 0x000000ff00067c82 */ /* 0x000fe20008000000 */
[----:B------:R-:W-:Y:S01]  /*2dd0*/  UMOV UR24, UR4 ;  /* 0x0000000400187c82 */ /* 0x000fe20008000000 */
[----:B------:R-:W-:Y:S01]  /*2de0*/  UMOV UR25, 0x80004020 ;  /* 0x8000402000197882 */ /* 0x000fe20000000000 */
[----:B------:R-:W-:Y:S01]  /*2df0*/  UMOV UR26, UR8 ;  /* 0x00000008001a7c82 */ /* 0x000fe20008000000 */
[----:B------:R-:W-:-:S06]  /*2e00*/  UMOV UR27, 0x80004020 ;  /* 0x80004020001b7882 */ /* 0x000fcc0000000000 */
.L_x_17:
[----:B------:R-:W-:-:S04]  /*2e10*/  IMAD.WIDE R4, R60, 0x2, R70 ;  /* 0x000000023c047825 */ /* 0x000fc800078e0246 */
[C---:B------:R-:W-:Y:S02]  /*2e20*/  IMAD.WIDE R6, R60.reuse, 0x2, R68 ;  /* 0x000000023c067825 */ /* 0x040fe400078e0244 */
[----:B------:R-:W2:Y:S02]  /*2e30*/  LDG.E.U16 R5, desc[UR32][R4.64] ;  /* 0x0000002004057981 */ /* 0x000ea4000c1e1500 */
[C---:B------:R-:W-:Y:S02]  /*2e40*/  IMAD.WIDE R8, R60.reuse, 0x2, R66 ;  /* 0x000000023c087825 */ /* 0x040fe400078e0242 */
[----:B------:R-:W3:Y:S02]  /*2e50*/  LDG.E.U16 R7, desc[UR32][R6.64] ;  /* 0x0000002006077981 */ /* 0x000ee4000c1e1500 */
[----:B------:R-:W-:Y:S02]  /*2e60*/  IMAD.WIDE R10, R60, 0x2, R64 ;  /* 0x000000023c0a7825 */ /* 0x000fe400078e0240 */
[----:B------:R-:W4:Y:S04]  /*2e70*/  LDG.E.U16 R9, desc[UR32][R8.64] ;  /* 0x0000002008097981 */ /* 0x000f28000c1e1500 */
[----:B------:R-:W5:Y:S01]  /*2e80*/  LDG.E.U16 R11, desc[UR32][R10.64] ;  /* 0x000000200a0b7981 */ /* 0x000f62000c1e1500 */
[----:B------:R-:W-:-:S02]  /*2e90*/  UMOV UR8, 0x1 ;  /* 0x0000000100087882 */ /* 0x000fc40000000000 */
[----:B------:R-:W-:-:S04]  /*2ea0*/  @!UP0 UIADD3 UR8, UPT, UPT, -UR8, 0x100000, URZ ;  /* 0x0010000008088890 */ /* 0x000fc8000fffe1ff */
[----:B------:R-:W-:Y:S02]  /*2eb0*/  @!UP0 USHF.L.U32 UR9, UR8, 0xb, URZ ;  /* 0x0000000b08098899 */ /* 0x000fe400080006ff */
[----:B------:R-:W-:Y:S01]  /*2ec0*/  @!UP0 USHF.L.U32 UR8, UR8, 0x1, URZ ;  /* 0x0000000108088899 */ /* 0x000fe200080006ff */
[----:B------:R-:W-:Y:S01]  /*2ed0*/  VOTEU.ALL UP2, P1 ;  /* 0x0000000000ff7886 */ /* 0x000fe20000840000 */
[----:B--2---:R1:W-:Y:S04]  /*2ee0*/  STS.U16 [R2+UR11+0x4800], R5 ;  /* 0x0048000502007988 */ /* 0x0043e8000800040b */
[----:B---3--:R1:W-:Y:S04]  /*2ef0*/  STS.U16 [R2+UR11+0x4a00], R7 ;  /* 0x004a000702007988 */ /* 0x0083e8000800040b */
[----:B----4-:R1:W-:Y:S04]  /*2f00*/  STS.U16 [R2+UR11+0x4c00], R9 ;  /* 0x004c000902007988 */ /* 0x0103e8000800040b */
[----:B-----5:R1:W-:Y:S01]  /*2f10*/  STS.U16 [R2+UR11+0x4e00], R11 ;  /* 0x004e000b02007988 */ /* 0x0203e2000800040b */
[----:B------:R2:W-:Y:S06]  /*2f20*/  MEMBAR.ALL.CTA ;  /* 0x0000000000007992 */ /* 0x0005ec0000008000 */
[----:B--2---:R-:W-:Y:S04]  /*2f30*/  FENCE.VIEW.ASYNC.S ;  /* 0x00000000000073c6 */ /* 0x004fe80000000000 */
[----:B------:R-:W2:Y:S02]  /*2f40*/  FENCE.VIEW.ASYNC.S ;  /* 0x00000000000073c6 */ /* 0x000ea40000000000 */
[----:B--2---:R1:W2:Y:S02]  /*2f50*/  @!UP2 SYNCS.EXCH.64 URZ, [UR11+0x5810], UR8 ;  /* 0x005810080bffa5b2 */ /* 0x0042a40008000100 */
[----:B--2---:R-:W-:Y:S06]  /*2f60*/  BAR.SYNC.DEFER_BLOCKING 0x0 ;  /* 0x0000000000007b1d */ /* 0x004fec0000010000 */
[----:B-1----:R-:W-:Y:S05]  /*2f70*/  BRA.U UP1, `(.L_x_13) ;  /* 0x0000000101507547 */ /* 0x002fea000b800000 */
[----:B------:R-:W-:Y:S02]  /*2f80*/  UIADD3 UR4, UPT, UPT, UR12, 0x60, URZ ;  /* 0x000000600c047890 */ /* 0x000fe4000fffe0ff */
[----:B------:R-:W-:Y:S02]  /*2f90*/  UIADD3 UR43, UPT, UPT, UR12, 0x60, URZ ;  /* 0x000000600c2b7890 */ /* 0x000fe4000fffe0ff */
        /* <DEDUP_REMOVED lines=8> */
[----:B------:R1:W-:Y:S01]  /*3020*/  UTCHMMA gdesc[UR30], gdesc[UR24], tmem[UR15], tmem[UR34], idesc[UR35], !UPT ;  /* 0x00ff22181e0075ea */ /* 0x0003e2000f80000f */
[----:B------:R-:W-:Y:S01]  /*3030*/  UMOV UR9, URZ ;  /* 0x000000ff00097c82 */ /* 0x000fe20008000000 */
        /* <DEDUP_REMOVED lines=8> */
.L_x_13:
[----:B------:R-:W2:Y:S01]  /*30c0*/  SYNCS.PHASECHK.TRANS64.TRYWAIT P2, [UR11+0x5810], RZ ;  /* 0x005810ffff0075a7 */ /* 0x000ea2000804110b */
[----:B------:R-:W-:Y:S01]  /*30d0*/  SHF.L.U32 R3, R12, 0x1f, RZ ;  /* 0x0000001f0c037819 */ /* 0x000fe200000006ff */
[----:B--2---:R-:W-:Y:S06]  /*30e0*/  @!P2 BRA `(.L_x_14) ;  /* 0x000000280094a947 */ /* 0x004fec0003800000 */
.L_x_23:
[----:B------:R-:W-:Y:S01]  /*30f0*/  BAR.SYNC.DEFER_BLOCKING 0x0 ;  /* 0x0000000000007b1d */ /* 0x000fe20000010000 */
[----:B------:R-:W-:-:S04]  /*3100*/  IMAD.WIDE R36, R61, 0x2, R62 ;  /* 0x000000023d247825 */ /* 0x000fc800078e023e */
[C---:B------:R-:W-:Y:S01]  /*3110*/  IMAD.WIDE R38, R61.reuse, 0x2, R56 ;  /* 0x000000023d267825 */ /* 0x040fe200078e0238 */
[----:B------:R-:W2:Y:S03]  /*3120*/  LDTM.x32 R4, tmem[UR13+0x40] ;  /* 0x0000400d000479ee */ /* 0x000ea600082c0000 */
[----:B------:R-:W-:-:S04]  /*3130*/  IMAD.WIDE R40, R61, 0x2, R54 ;  /* 0x000000023d287825 */ /* 0x000fc800078e0236 */
[----:B------:R-:W-:Y:S01]  /*3140*/  IMAD.WIDE R42, R61, 0x2, R52 ;  /* 0x000000023d2a7825 */ /* 0x000fe200078e0234 */
[----:B------:R-:W2:Y:S01]  /*3150*/  @!P1 SYNCS.CCTL.IV [UR11+0x5810] ;  /* 0x00581000ff0099b1 */ /* 0x000ea2000800000b */
[----:B------:R-:W-:Y:S01]  /*3160*/  NOP ;  /* 0x0000000000007918 */ /* 0x000fe20000000000 */
[----:B--2---:R-:W2:Y:S02]  /*3170*/  SYNCS.PHASECHK.TRANS64.TRYWAIT P2, [UR14], R3 ;  /* 0x00000003ff0075a7 */ /* 0x004ea4000804110e */
[----:B--2---:R-:W-:Y:S05]  /*3180*/  @!P2 BRA `(.L_x_15) ;  /* 0x000000280078a947 */ /* 0x004fea0003800000 */
.L_x_24:
[----:B------:R2:W3:Y:S04]  /*3190*/  LDG.E.U16 R79, desc[UR32][R36.64] ;  /* 0x00000020244f7981 */ /* 0x0004e8000c1e1500 */
[----:B------:R4:W5:Y:S04]  /*31a0*/  LDG.E.U16 R81, desc[UR32][R38.64] ;  /* 0x0000002026517981 */ /* 0x000968000c1e1500 */
[----:B------:R1:W5:Y:S04]  /*31b0*/  LDG.E.U16 R83, desc[UR32][R40.64] ;  /* 0x0000002028537981 */ /* 0x000368000c1e1500 */
[----:B------:R0:W5:Y:S02]  /*31c0*/  LDG.E.U16 R85, desc[UR32][R42.64] ;  /* 0x000000202a557981 */ /* 0x000164000c1e1500 */
[----:B0-----:R-:W-:Y:S01]  /*31d0*/  FMUL R3, R4, UR42 ;  /* 0x0000002a04037c20 */ /* 0x001fe20008400000 */
[----:B------:R-:W-:Y:S01]  /*31e0*/  FMUL R44, R5, UR42 ;  /* 0x0000002a052c7c20 */ /* 0x000fe20008400000 */
[----:B------:R-:W-:Y:S01]  /*31f0*/  FMUL R45, R6, UR42 ;  /* 0x0000002a062d7c20 */ /* 0x000fe20008400000 */
[----:B------:R-:W-:Y:S01]  /*3200*/  FMUL R46, R7, UR42 ;  /* 0x0000002a072e7c20 */ /* 0x000fe20008400000 */
[----:B------:R-:W-:Y:S01]  /*3210*/  FMUL R47, R8, UR42 ;  /* 0x0000002a082f7c20 */ /* 0x000fe20008400000 */
[----:B--2---:R-:W-:Y:S01]  /*3220*/  FMUL R36, R10, UR42 ;  /* 0x0000002a0a247c20 */ /* 0x004fe20008400000 */
[----:B------:R-:W-:Y:S01]  /*3230*/  FMUL R37, R11, UR42 ;  /* 0x0000002a0b257c20 */ /* 0x000fe20008400000 */
[----:B------:R-:W-:Y:S01]  /*3240*/  FMNMX3 R44, R3, R44, R45, !PT ;  /* 0x0000002c032c7276 */ /* 0x000fe2000780002d */
[----:B------:R-:W-:Y:S01]  /*3250*/  FMUL R3, R9, UR42 ;  /* 0x0000002a09037c20 */ /* 0x000fe20008400000 */
[----:B----4-:R-:W-:Y:S01]  /*3260*/  FMUL R38, R12, UR42 ;  /* 0x0000002a0c267c20 */ /* 0x010fe20008400000 */
[----:B------:R-:W-:Y:S01]  /*3270*/  ULEA UR14, UR29, UR11, 0x3 ;  /* 0x0000000b1d0e7291 */ /* 0x000fe2000f8e18ff */
[----:B------:R-:W-:Y:S01]  /*3280*/  FMNMX3 R44, R44, R46, R47, !PT ;  /* 0x0000002e2c2c7276 */ /* 0x000fe2000780002f */
[----:B-1----:R-:W-:-:S02]  /*3290*/  UMOV UR4, UR5 ;  /* 0x0000000500047c82 */ /* 0x002fc40008000000 */
[----:B------:R-:W-:Y:S01]  /*32a0*/  UIADD3 UR14, UPT, UPT, UR14, 0x5800, URZ ;  /* 0x000058000e0e7890 */ /* 0x000fe2000fffe0ff */
        /* <DEDUP_REMOVED lines=34> */
[----:B------:R-:W-:-:S03]  /*34d0*/  FMUL R37, R35, UR42 ;  /* 0x0000002a23257c20 */ /* 0x000fc60008400000 */
[----:B------:R-:W-:-:S04]  /*34e0*/  FMNMX3 R3, R38, R3, R36, !PT ;  /* 0x0000000326037276 */ /* 0x000fc80007800024 */
[----:B------:R-:W-:-:S05]  /*34f0*/  FMNMX3 R3, R3, R37, R80, !PT ;  /* 0x0000002503037276 */ /* 0x000fca0007800050 */
        /* <DEDUP_REMOVED lines=18> */
[----:B------:R-:W0:Y:S01]  /*3620*/  MUFU.EX2 R5, R5 ;  /* 0x0000000500057308 */ /* 0x000e220000000800 */
[----:B------:R-:W-:Y:S01]  /*3630*/  FMUL R10, R10, 1.4426950216293334961 ;  /* 0x3fb8aa3b0a0a7820 */ /* 0x000fe20000400000 */
[--C-:B------:R-:W-:Y:S01]  /*3640*/  FFMA R12, R12, UR42, -R3.reuse ;  /* 0x0000002a0c0c7c23 */ /* 0x100fe20008000803 */
[--C-:B------:R-:W-:Y:S01]  /*3650*/  FFMA R13, R13, UR42, -R3.reuse ;  /* 0x0000002a0d0d7c23 */ /* 0x100fe20008000803 */
[--C-:B------:R-:W-:Y:S01]  /*3660*/  FFMA R16, R16, UR42, -R3.reuse ;  /* 0x0000002a10107c23 */ /* 0x100fe20008000803 */
[--C-:B------:R-:W-:Y:S01]  /*3670*/  FFMA R17, R17, UR42, -R3.reuse ;  /* 0x0000002a11117c23 */ /* 0x100fe20008000803 */
[----:B------:R-:W-:Y:S01]  /*3680*/  FMUL R12, R12, 1.4426950216293334961 ;  /* 0x3fb8aa3b0c0c7820 */ /* 0x000fe20000400000 */
[----:B------:R-:W-:Y:S01]  /*3690*/  FMUL R9, R13, 1.4426950216293334961 ;  /* 0x3fb8aa3b0d097820 */ /* 0x000fe20000400000 */
[----:B------:R1:W2:Y:S01]  /*36a0*/  MUFU.EX2 R37, R6 ;  /* 0x0000000600257308 */ /* 0x0002a20000000800 */
[----:B------:R-:W-:Y:S01]  /*36b0*/  FMUL R16, R16, 1.4426950216293334961 ;  /* 0x3fb8aa3b10107820 */ /* 0x000fe20000400000 */
[----:B------:R-:W-:Y:S01]  /*36c0*/  FMUL R13, R17, 1.4426950216293334961 ;  /* 0x3fb8aa3b110d7820 */ /* 0x000fe20000400000 */
[--C-:B------:R-:W-:Y:S01]  /*36d0*/  FFMA R18, R18, UR42, -R3.reuse ;  /* 0x0000002a12127c23 */ /* 0x100fe20008000803 */
[--C-:B------:R-:W-:Y:S01]  /*36e0*/  FFMA R19, R19, UR42, -R3.reuse ;  /* 0x0000002a13137c23 */ /* 0x100fe20008000803 */
[--C-:B------:R-:W-:Y:S01]  /*36f0*/  FFMA R20, R20, UR42, -R3.reuse ;  /* 0x0000002a14147c23 */ /* 0x100fe20008000803 */
[--C-:B------:R-:W-:Y:S01]  /*3700*/  FFMA R21, R21, UR42, -R3.reuse ;  /* 0x0000002a15157c23 */ /* 0x100fe20008000803 */
[----:B------:R-:W-:Y:S01]  /*3710*/  FMUL R18, R18, 1.4426950216293334961 ;  /* 0x3fb8aa3b12127820 */ /* 0x000fe20000400000 */
[----:B------:R-:W4:Y:S01]  /*3720*/  MUFU.EX2 R4, R4 ;  /* 0x0000000400047308 */ /* 0x000f220000000800 */
[----:B-1----:R-:W-:Y:S01]  /*3730*/  FMUL R6, R11, 1.4426950216293334961 ;  /* 0x3fb8aa3b0b067820 */ /* 0x002fe20000400000 */
[--C-:B------:R-:W-:Y:S01]  /*3740*/  FFMA R22, R22, UR42, -R3.reuse ;  /* 0x0000002a16167c23 */ /* 0x100fe20008000803 */
[--C-:B------:R-:W-:Y:S01]  /*3750*/  FFMA R23, R23, UR42, -R3.reuse ;  /* 0x0000002a17177c23 */ /* 0x100fe20008000803 */
[--C-:B------:R-:W-:Y:S01]  /*3760*/  FFMA R24, R24, UR42, -R3.reuse ;  /* 0x0000002a18187c23 */ /* 0x100fe20008000803 */
[--C-:B------:R-:W-:Y:S01]  /*3770*/  FFMA R25, R25, UR42, -R3.reuse ;  /* 0x0000002a19197c23 */ /* 0x100fe20008000803 */
[--C-:B------:R-:W-:Y:S01]  /*3780*/  FFMA R26, R26, UR42, -R3.reuse ;  /* 0x0000002a1a1a7c23 */ /* 0x100fe20008000803 */
[--C-:B------:R-:W-:Y:S01]  /*3790*/  FFMA R27, R27, UR42, -R3.reuse ;  /* 0x0000002a1b1b7c23 */ /* 0x100fe20008000803 */
[----:B------:R1:W0:Y:S01]  /*37a0*/  MUFU.EX2 R38, R8 ;  /* 0x0000000800267308 */ /* 0x0002220000000800 */
[--C-:B------:R-:W-:Y:S01]  /*37b0*/  FFMA R28, R28, UR42, -R3.reuse ;  /* 0x0000002a1c1c7c23 */ /* 0x100fe20008000803 */
[--C-:B------:R-:W-:Y:S01]  /*37c0*/  FFMA R29, R29, UR42, -R3.reuse ;  /* 0x0000002a1d1d7c23 */ /* 0x100fe20008000803 */
[--C-:B------:R-:W-:Y:S01]  /*37d0*/  FFMA R30, R30, UR42, -R3.reuse ;  /* 0x0000002a1e1e7c23 */ /* 0x100fe20008000803 */
[--C-:B------:R-:W-:Y:S01]  /*37e0*/  FFMA R31, R31, UR42, -R3.reuse ;  /* 0x0000002a1f1f7c23 */ /* 0x100fe20008000803 */
[--C-:B------:R-:W-:Y:S01]  /*37f0*/  FFMA R32, R32, UR42, -R3.reuse ;  /* 0x0000002a20207c23 */ /* 0x100fe20008000803 */
[--C-:B------:R-:W-:Y:S01]  /*3800*/  FFMA R33, R33, UR42, -R3.reuse ;  /* 0x0000002a21217c23 */ /* 0x100fe20008000803 */
[--C-:B------:R-:W-:Y:S01]  /*3810*/  FFMA R34, R34, UR42, -R3.reuse ;  /* 0x0000002a22227c23 */ /* 0x100fe20008000803 */
[----:B------:R-:W0:Y:S01]  /*3820*/  MUFU.EX2 R7, R7 ;  /* 0x0000000700077308 */ /* 0x000e220000000800 */
[----:B-1----:R-:W-:Y:S01]  /*3830*/  FMUL R8, R15, 1.4426950216293334961 ;  /* 0x3fb8aa3b0f087820 */ /* 0x002fe20000400000 */
[----:B------:R-:W-:Y:S01]  /*3840*/  FFMA R35, R35, UR42, -R3 ;  /* 0x0000002a23237c23 */ /* 0x000fe20008000803 */
[----:B------:R-:W-:Y:S01]  /*3850*/  FMUL R11, R20, 1.4426950216293334961 ;  /* 0x3fb8aa3b140b7820 */ /* 0x000fe20000400000 */
[----:B------:R-:W-:Y:S01]  /*3860*/  FMUL R22, R22, 1.4426950216293334961 ;  /* 0x3fb8aa3b16167820 */ /* 0x000fe20000400000 */
[----:B------:R-:W-:Y:S01]  /*3870*/  FMUL R23, R23, 1.4426950216293334961 ;  /* 0x3fb8aa3b17177820 */ /* 0x000fe20000400000 */
[----:B------:R-:W-:Y:S01]  /*3880*/  FMUL R24, R24, 1.4426950216293334961 ;  /* 0x3fb8aa3b18187820 */ /* 0x000fe20000400000 */
[----:B------:R-:W-:Y:S01]  /*3890*/  FMUL R25, R25, 1.4426950216293334961 ;  /* 0x3fb8aa3b19197820 */ /* 0x000fe20000400000 */
[----:B------:R0:W-:Y:S01]  /*38a0*/  MUFU.EX2 R41, R14 ;  /* 0x0000000e00297308 */ /* 0x0001e20000000800 */
[----:B------:R-:W-:Y:S01]  /*38b0*/  FMUL R26, R26, 1.4426950216293334961 ;  /* 0x3fb8aa3b1a1a7820 */ /* 0x000fe20000400000 */
[----:B------:R-:W-:Y:S01]  /*38c0*/  FMUL R27, R27, 1.4426950216293334961 ;  /* 0x3fb8aa3b1b1b7820 */ /* 0x000fe20000400000 */
[----:B------:R-:W-:Y:S01]  /*38d0*/  FMUL R28, R28, 1.4426950216293334961 ;  /* 0x3fb8aa3b1c1c7820 */ /* 0x000fe20000400000 */
[----:B------:R-:W-:Y:S01]  /*38e0*/  FMUL R29, R29, 1.4426950216293334961 ;  /* 0x3fb8aa3b1d1d7820 */ /* 0x000fe20000400000 */
[----:B------:R-:W-:Y:S01]  /*38f0*/  FMUL R30, R30, 1.4426950216293334961 ;  /* 0x3fb8aa3b1e1e7820 */ /* 0x000fe20000400000 */
[----:B------:R-:W-:Y:S01]  /*3900*/  FMUL R31, R31, 1.4426950216293334961 ;  /* 0x3fb8aa3b1f1f7820 */ /* 0x000fe20000400000 */
[----:B------:R-:W-:Y:S01]  /*3910*/  FMUL R32, R32, 1.4426950216293334961 ;  /* 0x3fb8aa3b20207820 */ /* 0x000fe20000400000 */
[----:B------:R1:W1:Y:S01]  /*3920*/  MUFU.EX2 R39, R10 ;  /* 0x0000000a00277308 */ /* 0x0002620000000800 */
[----:B0-----:R-:W-:Y:S01]  /*3930*/  FADD R14, R36, R5 ;  /* 0x00000005240e7221 */ /* 0x001fe20000000000 */
[----:B------:R-:W-:Y:S01]  /*3940*/  FMUL R33, R33, 1.4426950216293334961 ;  /* 0x3fb8aa3b21217820 */ /* 0x000fe20000400000 */
[----:B------:R-:W-:Y:S01]  /*3950*/  FMUL R34, R34, 1.4426950216293334961 ;  /* 0x3fb8aa3b22227820 */ /* 0x000fe20000400000 */
[----:B------:R-:W-:Y:S01]  /*3960*/  FMUL R35, R35, 1.4426950216293334961 ;  /* 0x3fb8aa3b23237820 */ /* 0x000fe20000400000 */
[----:B--2---:R-:W-:Y:S01]  /*3970*/  FADD R15, R37, R14 ;  /* 0x0000000e250f7221 */ /* 0x004fe20000000000 */
[----:B------:R-:W-:Y:S01]  /*3980*/  F2FP.F16.F32.PACK_AB R36, R5, R36 ;  /* 0x000000240524723e */ /* 0x000fe200000000ff */
[----:B------:R-:W-:Y:S01]  /*3990*/  FADD R80, -R3, R80 ;  /* 0x0000005003507221 */ /* 0x000fe20000000100 */
[----:B------:R-:W0:Y:S01]  /*39a0*/  MUFU.EX2 R6, R6 ;  /* 0x0000000600067308 */ /* 0x000e220000000800 */
[C---:B----4-:R-:W-:Y:S01]  /*39b0*/  FADD R15, R4.reuse, R15 ;  /* 0x0000000f040f7221 */ /* 0x050fe20000000000 */
[----:B-1----:R-:W-:Y:S01]  /*39c0*/  FMUL R10, R19, 1.4426950216293334961 ;  /* 0x3fb8aa3b130a7820 */ /* 0x002fe20000400000 */
[----:B------:R-:W-:Y:S01]  /*39d0*/  F2FP.F16.F32.PACK_AB R37, R4, R37 ;  /* 0x000000250425723e */ /* 0x000fe200000000ff */
[----:B------:R-:W-:Y:S01]  /*39e0*/  FMUL R80, R80, 1.4426950216293334961 ;  /* 0x3fb8aa3b50507820 */ /* 0x000fe20000400000 */
[----:B------:R-:W-:Y:S01]  /*39f0*/  FADD R14, R38, R15 ;  /* 0x0000000f260e7221 */ /* 0x000fe20000000000 */
[----:B------:R-:W-:-:S02]  /*3a00*/  F2FP.F16.F32.PACK_AB R38, R7, R38 ;  /* 0x000000260726723e */ /* 0x000fc400000000ff */
[----:B------:R1:W2:Y:S01]  /*3a10*/  MUFU.EX2 R40, R12 ;  /* 0x0000000c00287308 */ /* 0x0002a20000000800 */
[----:B------:R-:W-:-:S04]  /*3a20*/  FADD R14, R7, R14 ;  /* 0x0000000e070e7221 */ /* 0x000fc80000000000 */
[----:B------:R-:W-:-:S03]  /*3a30*/  FADD R15, R39, R14 ;  /* 0x0000000e270f7221 */ /* 0x000fc60000000000 */
[----:B------:R-:W4:Y:S01]  /*3a40*/  MUFU.EX2 R9, R9 ;  /* 0x0000000900097308 */ /* 0x000f220000000800 */
[C---:B0-----:R-:W-:Y:S01]  /*3a50*/  FADD R15, R6.reuse, R15 ;  /* 0x0000000f060f7221 */ /* 0x041fe20000000000 */
[----:B-1----:R-:W-:Y:S01]  /*3a60*/  FMUL R12, R21, 1.4426950216293334961 ;  /* 0x3fb8aa3b150c7820 */ /* 0x002fe20000400000 */
[----:B------:R-:W-:-:S05]  /*3a70*/  F2FP.F16.F32.PACK_AB R39, R6, R39 ;  /* 0x000000270627723e */ /* 0x000fca00000000ff */
[----:B------:R-:W0:Y:S01]  /*3a80*/  MUFU.EX2 R8, R8 ;  /* 0x0000000800087308 */ /* 0x000e220000000800 */
[----:B--2---:R-:W-:-:S07]  /*3a90*/  FADD R14, R40, R15 ;  /* 0x0000000f280e7221 */ /* 0x004fce0000000000 */
[----:B------:R-:W1:Y:S01]  /*3aa0*/  MUFU.EX2 R42, R16 ;  /* 0x00000010002a7308 */ /* 0x000e620000000800 */
[C---:B----4-:R-:W-:Y:S01]  /*3ab0*/  FADD R14, R9.reuse, R14 ;  /* 0x0000000e090e7221 */ /* 0x050fe20000000000 */
[----:B------:R-:W-:-:S03]  /*3ac0*/  F2FP.F16.F32.PACK_AB R40, R9, R40 ;  /* 0x000000280928723e */ /* 0x000fc600000000ff */
[----:B------:R-:W-:-:S03]  /*3ad0*/  FADD R15, R41, R14 ;  /* 0x0000000e290f7221 */ /* 0x000fc60000000000 */
[----:B------:R-:W2:Y:S01]  /*3ae0*/  MUFU.EX2 R13, R13 ;  /* 0x0000000d000d7308 */ /* 0x000ea20000000800 */
[C---:B0-----:R-:W-:Y:S01]  /*3af0*/  FADD R15, R8.reuse, R15 ;  /* 0x0000000f080f7221 */ /* 0x041fe20000000000 */
[----:B------:R-:W-:-:S06]  /*3b00*/  F2FP.F16.F32.PACK_AB R41, R8, R41 ;  /* 0x000000290829723e */ /* 0x000fcc00000000ff */
[----:B------:R-:W0:Y:S01]  /*3b10*/  MUFU.EX2 R43, R18 ;  /* 0x00000012002b7308 */ /* 0x000e220000000800 */
[----:B-1----:R-:W-:-:S07]  /*3b20*/  FADD R14, R42, R15 ;  /* 0x0000000f2a0e7221 */ /* 0x002fce0000000000 */
[----:B------:R-:W1:Y:S01]  /*3b30*/  MUFU.EX2 R10, R10 ;  /* 0x0000000a000a7308 */ /* 0x000e620000000800 */
[C---:B--2---:R-:W-:Y:S01]  /*3b40*/  FADD R14, R13.reuse, R14 ;  /* 0x0000000e0d0e7221 */ /* 0x044fe20000000000 */
[----:B------:R-:W-:-:S06]  /*3b50*/  F2FP.F16.F32.PACK_AB R42, R13, R42 ;  /* 0x0000002a0d2a723e */ /* 0x000fcc00000000ff */
[----:B------:R-:W-:Y:S01]  /*3b60*/  MUFU.EX2 R11, R11 ;  /* 0x0000000b000b7308 */ /* 0x000fe20000000800 */
[----:B0-----:R-:W-:-:S07]  /*3b70*/  FADD R5, R43, R14 ;  /* 0x0000000e2b057221 */ /* 0x001fce0000000000 */
[----:B------:R-:W0:Y:S01]  /*3b80*/  MUFU.EX2 R12, R12 ;  /* 0x0000000c000c7308 */ /* 0x000e220000000800 */
[C---:B-1----:R-:W-:Y:S01]  /*3b90*/  F2FP.F16.F32.PACK_AB R43, R10.reuse, R43 ;  /* 0x0000002b0a2b723e */ /* 0x042fe200000000ff */
[----:B------:R-:W-:-:S06]  /*3ba0*/  FADD R10, R10, R5 ;  /* 0x000000050a0a7221 */ /* 0x000fcc0000000000 */
[----:B------:R-:W-:Y:S08]  /*3bb0*/  MUFU.EX2 R82, R22 ;  /* 0x0000001600527308 */ /* 0x000ff00000000800 */
[----:B------:R-:W1:Y:S01]  /*3bc0*/  MUFU.EX2 R87, R23 ;  /* 0x0000001700577308 */ /* 0x000e620000000800 */
[----:B0-----:R-:W-:Y:S01]  /*3bd0*/  F2FP.F16.F32.PACK_AB R44, R12, R11 ;  /* 0x0000000b0c2c723e */ /* 0x001fe200000000ff */
[----:B------:R-:W-:-:S04]  /*3be0*/  FADD R11, R11, R10 ;  /* 0x0000000a0b0b7221 */ /* 0x000fc80000000000 */
[----:B------:R-:W-:Y:S02]  /*3bf0*/  FADD R95, R12, R11 ;  /* 0x0000000b0c5f7221 */ /* 0x000fe40000000000 */
[----:B------:R-:W-:Y:S08]  /*3c00*/  MUFU.EX2 R84, R24 ;  /* 0x0000001800547308 */ /* 0x000ff00000000800 */
[----:B------:R-:W0:Y:S01]  /*3c10*/  MUFU.EX2 R89, R25 ;  /* 0x0000001900597308 */ /* 0x000e220000000800 */
[----:B-1----:R-:W-:Y:S01]  /*3c20*/  F2FP.F16.F32.PACK_AB R45, R87, R82 ;  /* 0x00000052572d723e */ /* 0x002fe200000000ff */
[----:B------:R-:W-:-:S04]  /*3c30*/  FADD R82, R82, R95 ;  /* 0x0000005f52527221 */ /* 0x000fc80000000000 */
[----:B------:R-:W-:Y:S02]  /*3c40*/  FADD R87, R87, R82 ;  /* 0x0000005257577221 */ /* 0x000fe40000000000 */
[----:B------:R-:W-:Y:S08]  /*3c50*/  MUFU.EX2 R86, R26 ;  /* 0x0000001a00567308 */ /* 0x000ff00000000800 */
[----:B------:R-:W1:Y:S01]  /*3c60*/  MUFU.EX2 R91, R27 ;  /* 0x0000001b005b7308 */ /* 0x000e620000000800 */
[----:B0-----:R-:W-:Y:S01]  /*3c70*/  F2FP.F16.F32.PACK_AB R46, R89, R84 ;  /* 0x00000054592e723e */ /* 0x001fe200000000ff */
[----:B------:R-:W-:-:S04]  /*3c80*/  FADD R84, R84, R87 ;  /* 0x0000005754547221 */ /* 0x000fc80000000000 */
[----:B------:R-:W-:Y:S02]  /*3c90*/  FADD R89, R89, R84 ;  /* 0x0000005459597221 */ /* 0x000fe40000000000 */
[----:B------:R-:W-:Y:S08]  /*3ca0*/  MUFU.EX2 R93, R28 ;  /* 0x0000001c005d7308 */ /* 0x000ff00000000800 */
[----:B------:R-:W0:Y:S01]  /*3cb0*/  MUFU.EX2 R72, R29 ;  /* 0x0000001d00487308 */ /* 0x000e220000000800 */
[C---:B-1----:R-:W-:Y:S01]  /*3cc0*/  F2FP.F16.F32.PACK_AB R47, R91.reuse, R86 ;  /* 0x000000565b2f723e */ /* 0x042fe200000000ff */
[----:B------:R-:W-:Y:S01]  /*3cd0*/  FADD R86, R86, R89 ;  /* 0x0000005956567221 */ /* 0x000fe20000000000 */
[----:B---3--:R1:W-:Y:S03]  /*3ce0*/  STS.U16 [R2+UR11+0x5000], R79 ;  /* 0x0050004f02007988 */ /* 0x0083e6000800040b */
[----:B------:R-:W-:-:S02]  /*3cf0*/  FADD R86, R91, R86 ;  /* 0x000000565b567221 */ /* 0x000fc40000000000 */
[----:B------:R-:W-:Y:S01]  /*3d00*/  MUFU.EX2 R73, R30 ;  /* 0x0000001e00497308 */ /* 0x000fe20000000800 */
[----:B-----5:R1:W-:Y:S04]  /*3d10*/  STS.U16 [R2+UR11+0x5200], R81 ;  /* 0x0052005102007988 */ /* 0x0203e8000800040b */
[----:B------:R1:W-:Y:S03]  /*3d20*/  STS.U16 [R2+UR11+0x5400], R83 ;  /* 0x0054005302007988 */ /* 0x0003e6000800040b */
[----:B------:R-:W2:Y:S01]  /*3d30*/  MUFU.EX2 R74, R31 ;  /* 0x0000001f004a7308 */ /* 0x000ea20000000800 */
[----:B0-----:R-:W-:Y:S01]  /*3d40*/  F2FP.F16.F32.PACK_AB R48, R72, R93 ;  /* 0x0000005d4830723e */ /* 0x001fe200000000ff */
[----:B------:R1:W-:Y:S01]  /*3d50*/  STS.U16 [R2+UR11+0x5600], R85 ;  /* 0x0056005502007988 */ /* 0x0003e2000800040b */
[----:B------:R-:W-:-:S04]  /*3d60*/  FADD R93, R93, R86 ;  /* 0x000000565d5d7221 */ /* 0x000fc80000000000 */
[----:B------:R-:W-:Y:S01]  /*3d70*/  FADD R72, R72, R93 ;  /* 0x0000005d48487221 */ /* 0x000fe20000000000 */
[----:B------:R-:W-:Y:S08]  /*3d80*/  MUFU.EX2 R75, R32 ;  /* 0x00000020004b7308 */ /* 0x000ff00000000800 */
[----:B------:R-:W0:Y:S01]  /*3d90*/  MUFU.EX2 R76, R33 ;  /* 0x00000021004c7308 */ /* 0x000e220000000800 */
[----:B--2---:R-:W-:Y:S01]  /*3da0*/  F2FP.F16.F32.PACK_AB R49, R74, R73 ;  /* 0x000000494a31723e */ /* 0x004fe200000000ff */
[----:B------:R-:W-:-:S04]  /*3db0*/  FADD R73, R73, R72 ;  /* 0x0000004849497221 */ /* 0x000fc80000000000 */
[----:B------:R-:W-:Y:S02]  /*3dc0*/  FADD R74, R74, R73 ;  /* 0x000000494a4a7221 */ /* 0x000fe40000000000 */
[----:B------:R-:W-:Y:S08]  /*3dd0*/  MUFU.EX2 R77, R34 ;  /* 0x00000022004d7308 */ /* 0x000ff00000000800 */
[----:B------:R-:W2:Y:S01]  /*3de0*/  MUFU.EX2 R78, R35 ;  /* 0x00000023004e7308 */ /* 0x000ea20000000800 */
[----:B0-----:R-:W-:Y:S01]  /*3df0*/  F2FP.F16.F32.PACK_AB R50, R76, R75 ;  /* 0x0000004b4c32723e */ /* 0x001fe200000000ff */
[----:B------:R-:W-:-:S04]  /*3e00*/  FADD R75, R75, R74 ;  /* 0x0000004a4b4b7221 */ /* 0x000fc80000000000 */
[----:B------:R-:W-:Y:S01]  /*3e10*/  FADD R76, R76, R75 ;  /* 0x0000004b4c4c7221 */ /* 0x000fe20000000000 */
[----:B--2---:R-:W-:-:S03]  /*3e20*/  F2FP.F16.F32.PACK_AB R51, R78, R77 ;  /* 0x0000004d4e33723e */ /* 0x004fc600000000ff */
[----:B------:R-:W-:Y:S01]  /*3e30*/  FADD R77, R77, R76 ;  /* 0x0000004c4d4d7221 */ /* 0x000fe20000000000 */
[----:B------:R0:W-:Y:S01]  /*3e40*/  STTM.x16 tmem[UR22], R36 ;  /* 0x00000024000079ed */ /* 0x0001e20008240016 */
[----:B------:R-:W2:Y:S02]  /*3e50*/  FENCE.VIEW.ASYNC.T ;  /* 0x00000000000073c6 */ /* 0x000ea40000000200 */
[----:B--2---:R-:W-:Y:S01]  /*3e60*/  BAR.SYNC.DEFER_BLOCKING 0x0 ;  /* 0x0000000000007b1d */ /* 0x004fe20000010000 */
[----:B------:R-:W-:-:S05]  /*3e70*/  FADD R78, R78, R77 ;  /* 0x0000004d4e4e7221 */ /* 0x000fca0000000000 */
[----:B------:R-:W2:Y:S01]  /*3e80*/  LDTM.x32 R4, tmem[UR13] ;  /* 0x0000000d000479ee */ /* 0x000ea200082c0000 */
[----:B------:R-:W-:Y:S01]  /*3e90*/  NOP ;  /* 0x0000000000007918 */ /* 0x000fe20000000000 */
[----:B0-----:R-:W2:Y:S02]  /*3ea0*/  MUFU.EX2 R37, R80 ;  /* 0x0000005000257308 */ /* 0x001ea40000000800 */
[C---:B--2---:R-:W-:Y:S01]  /*3eb0*/  FMUL R4, R37.reuse, R4 ;  /* 0x0000000425047220 */ /* 0x044fe20000400000 */
        /* <DEDUP_REMOVED lines=31> */
[----:B------:R1:W-:Y:S01]  /*40b0*/  STTM.x32 tmem[UR13], R4 ;  /* 0x00000004000079ed */ /* 0x0003e200082c000d */
[----:B------:R-:W0:Y:S02]  /*40c0*/  FENCE.VIEW.ASYNC.T ;  /* 0x00000000000073c6 */ /* 0x000e240000000200 */
[----:B0-----:R-:W-:Y:S06]  /*40d0*/  BAR.SYNC.DEFER_BLOCKING 0x0 ;  /* 0x0000000000007b1d */ /* 0x001fec0000010000 */
[----:B------:R0:W-:Y:S06]  /*40e0*/  MEMBAR.ALL.CTA ;  /* 0x0000000000007992 */ /* 0x0001ec0000008000 */
[----:B0-----:R-:W0:Y:S02]  /*40f0*/  FENCE.VIEW.ASYNC.S ;  /* 0x00000000000073c6 */ /* 0x001e240000000000 */
[----:B0-----:R-:W-:Y:S06]  /*4100*/  BAR.SYNC.DEFER_BLOCKING 0x0 ;  /* 0x0000000000007b1d */ /* 0x001fec0000010000 */
[----:B------:R-:W-:Y:S05]  /*4110*/  BRA.U UP1, `(.L_x_16) ;  /* 0x0000000101587547 */ /* 0x000fea000b800000 */
[----:B------:R-:W-:Y:S02]  /*4120*/  UIADD3 UR31, UPT, UPT, UR12, 0x88, URZ ;  /* 0x000000880c1f7890 */ /* 0x000fe4000fffe0ff */
[----:B------:R-:W-:Y:S02]  /*4130*/  UIADD3 UR43, UPT, UPT, UR12, 0x20, URZ ;  /* 0x000000200c2b7890 */ /* 0x000fe4000fffe0ff */
        /* <DEDUP_REMOVED lines=20> */
.L_x_16:
[----:B------:R-:W-:Y:S01]  /*4280*/  UIADD3 UR29, UPT, UPT, UR29, 0x1, URZ ;  /* 0x000000011d1d7890 */ /* 0x000fe2000fffe0ff */
[----:B------:R-:W-:Y:S01]  /*4290*/  FFMA R58, R37, R58, R78 ;  /* 0x0000003a253a7223 */ /* 0x000fe2000000004e */
[----:B------:R-:W-:Y:S01]  /*42a0*/  UIADD3 UR6, UPT, UPT, UR6, 0x20, URZ ;  /* 0x0000002006067890 */ /* 0x000fe2000fffe0ff */
[----:B------:R-:W-:Y:S01]  /*42b0*/  IADD3 R61, PT, PT, R61, UR28, RZ ;  /* 0x0000001c3d3d7c10 */ /* 0x000fe2000fffe0ff */
[----:B------:R-:W-:Y:S01]  /*42c0*/  UISETP.GT.AND UP2, UPT, UR29, 0x1, UPT ;  /* 0x000000011d00788c */ /* 0x000fe2000bf44270 */
[----:B------:R-:W-:Y:S02]  /*42d0*/  IADD3 R60, PT, PT, R59, R60, RZ ;  /* 0x0000003c3b3c7210 */ /* 0x000fe40007ffe0ff */
[----:B-1----:R-:W-:Y:S01]  /*42e0*/  MOV R12, UR4 ;  /* 0x00000004000c7c02 */ /* 0x002fe20008000f00 */
[----:B0-----:R-:W-:Y:S01]  /*42f0*/  USEL UR5, URZ, 0x1, !UP2 ;  /* 0x00000001ff057887 */ /* 0x001fe2000d000000 */
[----:B------:R-:W-:Y:S01]  /*4300*/  MOV R80, R3 ;  /* 0x0000000300507202 */ /* 0x000fe20000000f00 */
[----:B------:R-:W-:-:S02]  /*4310*/  USEL UR29, UR29, URZ, !UP2 ;  /* 0x000000ff1d1d7287 */ /* 0x000fc4000d000000 */
[----:B------:R-:W-:Y:S02]  /*4320*/  UISETP.GE.AND UP2, UPT, UR6, UR23, UPT ;  /* 0x000000170600728c */ /* 0x000fe4000bf46270 */
[----:B------:R-:W-:-:S07]  /*4330*/  ULOP3.LUT UR5, UR4, UR5, URZ, 0x3c, !UPT ;  /* 0x0000000504057292 */ /* 0x000fce000f8e3cff */
[----:B------:R-:W-:Y:S05]  /*4340*/  BRA.U !UP2, `(.L_x_17) ;  /* 0xffffffe90ab07547 */ /* 0x000fea000b83ffff */
.L_x_12:
[C---:B------:R-:W-:Y:S01]  /*4350*/  FMUL R2, R58.reuse, 8388608 ;  /* 0x4b0000003a027820 */ /* 0x040fe20000400000 */
[----:B------:R-:W-:Y:S01]  /*4360*/  FSETP.GEU.AND P3, PT, R58, 1.175494350822287508e-38, PT ;  /* 0x008000003a00780b */ /* 0x000fe20003f6e000 */
[----:B-1----:R-:W-:Y:S01]  /*4370*/  HFMA2 R5, -RZ, RZ, 1.443359375, -0.2030029296875 ;  /* 0x3dc6b27fff057431 */ /* 0x002fe200000001ff */
[----:B------:R-:W0:Y:S01]  /*4380*/  LDCU UR5, c[0x0][0x3f0] ;  /* 0x00007e00ff0577ac */ /* 0x000e220008000800 */
[----:B------:R-:W1:Y:S01]  /*4390*/  LDC.64 R38, c[0x0][0x398] ;  /* 0x0000e600ff267b82 */ /* 0x000e620000000a00 */
[----:B------:R-:W-:Y:S01]  /*43a0*/  FSEL R43, R2, R58, !P3 ;  /* 0x0000003a022b7208 */ /* 0x000fe20005800000 */
[----:B------:R-:W2:Y:S03]  /*43b0*/  LDCU.64 UR6, c[0x0][0x3e0] ;  /* 0x00007c00ff0677ac */ /* 0x000ea60008000a00 */
[C---:B------:R-:W-:Y:S02]  /*43c0*/  IADD3 R2, PT, PT, R43.reuse, -0x3f3504f3, RZ ;  /* 0xc0cafb0d2b027810 */ /* 0x040fe40007ffe0ff */
[----:B------:R-:W-:-:S02]  /*43d0*/  ISETP.GE.U32.AND P2, PT, R43, 0x7f800000, PT ;  /* 0x7f8000002b00780c */ /* 0x000fc40003f46070 */
[----:B------:R-:W-:-:S04]  /*43e0*/  LOP3.LUT R4, R2, 0xff800000, RZ, 0xc0, !PT ;  /* 0xff80000002047812 */ /* 0x000fc800078ec0ff */
[----:B------:R-:W-:Y:S01]  /*43f0*/  IADD3 R2, PT, PT, R43, -R4, RZ ;  /* 0x800000042b027210 */ /* 0x000fe20007ffe0ff */
[----:B0-----:R-:W-:-:S04]  /*4400*/  UISETP.GE.AND UP0, UPT, UR5, 0x1, UPT ;  /* 0x000000010500788c */ /* 0x001fc8000bf06270 */
[----:B------:R-:W-:Y:S01]  /*4410*/  FADD R36, R2, -1 ;  /* 0xbf80000002247421 */ /* 0x000fe20000000000 */
[----:B------:R-:W-:-:S03]  /*4420*/  FSEL R2, RZ, -23, P3 ;  /* 0xc1b80000ff027808 */ /* 0x000fc60001800000 */
[----:B------:R-:W-:-:S04]  /*4430*/  FFMA.FTZ R5, R36, R5, -0.16845393180847167969 ;  /* 0xbe2c7f3024057423 */ /* 0x000fc80000010005 */
[----:B------:R-:W-:-:S04]  /*4440*/  FFMA.FTZ R5, R36, R5, 0.1716887056827545166 ;  /* 0x3e2fcf2a24057423 */ /* 0x000fc80000010005 */
[----:B------:R-:W-:-:S04]  /*4450*/  FFMA.FTZ R5, R36, R5, -0.17900948226451873779 ;  /* 0xbe374e4324057423 */ /* 0x000fc80000010005 */
[----:B------:R-:W-:-:S04]  /*4460*/  FFMA.FTZ R5, R36, R5, 0.20512372255325317383 ;  /* 0x3e520bf424057423 */ /* 0x000fc80000010005 */
[----:B------:R-:W-:-:S04]  /*4470*/  FFMA.FTZ R5, R36, R5, -0.24046532809734344482 ;  /* 0xbe763c8b24057423 */ /* 0x000fc80000010005 */
[----:B------:R-:W-:-:S04]  /*4480*/  FFMA.FTZ R5, R36, R5, 0.28857114911079406738 ;  /* 0x3e93bf9924057423 */ /* 0x000fc80000010005 */
[----:B------:R-:W-:-:S04]  /*4490*/  FFMA.FTZ R5, R36, R5, -0.36067417263984680176 ;  /* 0xbeb8aa4924057423 */ /* 0x000fc80000010005 */
[----:B------:R-:W-:Y:S01]  /*44a0*/  FFMA.FTZ R5, R36, R5, 0.48089820146560668945 ;  /* 0x3ef6384a24057423 */ /* 0x000fe20000010005 */
[----:B-12---:R-:W-:Y:S06]  /*44b0*/  BRA.U !UP0, `(.L_x_18) ;  /* 0x0000000108107547 */ /* 0x006fec000b800000 */
[----:B------:R-:W-:-:S06]  /*44c0*/  USHF.L.U32 UR4, UR4, 0x1f, URZ ;  /* 0x0000001f04047899 */ /* 0x000fcc00080006ff */
[----:B------:R-:W-:-:S04]  /*44d0*/  MOV R6, UR4 ;  /* 0x0000000400067c02 */ /* 0x000fc80008000f00 */
[----:B------:R-:W0:Y:S02]  /*44e0*/  SYNCS.PHASECHK.TRANS64.TRYWAIT P3, [UR14], R6 ;  /* 0x00000006ff0075a7 */ /* 0x000e24000806110e */
[----:B0-----:R-:W-:Y:S05]  /*44f0*/  @!P3 BRA `(.L_x_19) ;  /* 0x0000001400a8b947 */ /* 0x001fea0003800000 */
.L_x_18:
[----:B------:R-:W-:Y:S01]  /*4500*/  BAR.SYNC.DEFER_BLOCKING 0x0 ;  /* 0x0000000000007b1d */ /* 0x000fe20000010000 */
[----:B------:R-:W-:Y:S01]  /*4510*/  FFMA.FTZ R41, R36, R5, -0.72134751081466674805 ;  /* 0xbf38aa3b24297423 */ /* 0x000fe20000010005 */
[----:B------:R-:W-:Y:S01]  /*4520*/  FSETP.GT.AND P3, PT, |R58|, 8.50705917302346158658e+37, PT ;  /* 0x7e8000003a00780b */ /* 0x000fe20003f64200 */
[----:B------:R-:W-:Y:S01]  /*4530*/  UIMAD UR4, UR10, UR6, URZ ;  /* 0x000000060a0472a4 */ /* 0x000fe2000f8e02ff */
[----:B------:R-:W-:Y:S01]  /*4540*/  I2FP.F32.S32 R37, R4 ;  /* 0x0000000400257245 */ /* 0x000fe20000201400 */
[----:B------:R-:W-:Y:S01]  /*4550*/  FMUL R41, R36, R41 ;  /* 0x0000002924297220 */ /* 0x000fe20000400000 */
[----:B------:R-:W-:Y:S01]  /*4560*/  FSETP.GEU.AND P5, PT, |R58|, 1.175494350822287508e-38, PT ;  /* 0x008000003a00780b */ /* 0x000fe20003fae200 */
[----:B------:R-:W-:Y:S01]  /*4570*/  USHF.L.U32 UR5, UR4, 0x1, URZ ;  /* 0x0000000104057899 */ /* 0x000fe200080006ff */
[----:B------:R-:W-:Y:S01]  /*4580*/  @P2 MOV R40, 0x7f800000 ;  /* 0x7f80000000282802 */ /* 0x000fe20000000f00 */
[----:B------:R-:W-:Y:S01]  /*4590*/  FMUL R41, R36, R41 ;  /* 0x0000002924297220 */ /* 0x000fe20000400000 */
[----:B------:R-:W-:Y:S01]  /*45a0*/  FFMA.FTZ R2, R37, 1.1920928955078125e-07, R2 ;  /* 0x3400000025027823 */ /* 0x000fe20000010002 */
[----:B------:R-:W-:-:S02]  /*45b0*/  FSETP.NEU.AND P4, PT, R43, RZ, PT ;  /* 0x000000ff2b00720b */ /* 0x000fc40003f8d000 */
[----:B------:R-:W-:Y:S01]  /*45c0*/  FFMA.FTZ R41, R36, 1.4426950216293334961, R41 ;  /* 0x3fb8aa3b24297823 */ /* 0x000fe20000010029 */
[----:B------:R-:W-:Y:S02]  /*45d0*/  IMAD R36, R0, UR7, RZ ;  /* 0x0000000700247c24 */ /* 0x000fe4000f8e02ff */
[----:B------:R-:W-:Y:S01]  /*45e0*/  @P3 FMUL R58, R58, 0.25 ;  /* 0x3e8000003a3a3820 */ /* 0x000fe20000400000 */
[----:B------:R-:W-:Y:S01]  /*45f0*/  FADD R41, R2, R41 ;  /* 0x0000002902297221 */ /* 0x000fe20000000000 */
[----:B------:R-:W-:Y:S01]  /*4600*/  @P2 FFMA.FTZ R41, R43, R40, +INF ;  /* 0x7f8000002b292423 */ /* 0x000fe20000010028 */
[----:B------:R-:W-:Y:S01]  /*4610*/  SHF.L.U32 R37, R36, 0x1, RZ ;  /* 0x0000000124257819 */ /* 0x000fe200000006ff */
[----:B------:R-:W-:Y:S01]  /*4620*/  @!P5 FMUL R58, R58, 16777216 ;  /* 0x4b8000003a3ad820 */ /* 0x000fe20000400000 */
[----:B------:R-:W-:Y:S02]  /*4630*/  IMAD.HI R36, R36, 0x2, RZ ;  /* 0x0000000224247827 */ /* 0x000fe400078e02ff */
[----:B------:R-:W-:Y:S01]  /*4640*/  IADD3 R2, P2, P6, R37, UR5, R38 ;  /* 0x0000000525027c10 */ /* 0x000fe2000fe5e026 */
[----:B------:R-:W0:Y:S02]  /*4650*/  @!P1 SYNCS.CCTL.IV [UR11+0x5800] ;  /* 0x00580000ff0099b1 */ /* 0x000e24000800000b */
[----:B0-----:R-:W-:Y:S01]  /*4660*/  BAR.SYNC.DEFER_BLOCKING 0x0 ;  /* 0x0000000000007b1d */ /* 0x001fe20000010000 */
[----:B------:R-:W-:Y:S01]  /*4670*/  UIMAD.WIDE UR4, UR4, 0x2, URZ ;  /* 0x00000002040478a5 */ /* 0x000fe2000f8e02ff */
[----:B------:R-:W-:-:S04]  /*4680*/  FSEL R80, R41, -INF , P4 ;  /* 0xff80000029507808 */ /* 0x000fc80002000000 */
[----:B------:R-:W0:Y:S02]  /*4690*/  MUFU.RCP R79, R58 ;  /* 0x0000003a004f7308 */ /* 0x000e240000001000 */
[----:B------:R-:W1:Y:S01]  /*46a0*/  LDC R37, c[0x0][0x3e8] ;  /* 0x0000fa00ff257b82 */ /* 0x000e620000000800 */
[----:B------:R-:W2:Y:S01]  /*46b0*/  LDTM.x32 R4, tmem[UR13] ;  /* 0x0000000d000479ee */ /* 0x000ea200082c0000 */
[----:B------:R-:W-:Y:S01]  /*46c0*/  FFMA R80, R80, 0.69314718246459960938, R3 ;  /* 0x3f31721850507823 */ /* 0x000fe20000000003 */
[----:B------:R-:W-:Y:S01]  /*46d0*/  IADD3.X R3, PT, PT, R36, UR5, R39, P2, P6 ;  /* 0x0000000524037c10 */ /* 0x000fe200097ec427 */
[----:B------:R-:W3:Y:S01]  /*46e0*/  LDCU UR4, c[0x0][0x3ec] ;  /* 0x00007d80ff0477ac */ /* 0x000ee20008000800 */
[----:B------:R-:W4:Y:S01]  /*46f0*/  @!P1 SYNCS.CCTL.IV [UR11+0x5808] ;  /* 0x00580800ff0099b1 */ /* 0x000f22000800000b */
[----:B------:R-:W-:Y:S01]  /*4700*/  NOP ;  /* 0x0000000000007918 */ /* 0x000fe20000000000 */
[----:B---3--:R-:W-:Y:S01]  /*4710*/  UIMAD UR4, UR10, UR4, URZ ;  /* 0x000000040a0472a4 */ /* 0x008fe2000f8e02ff */
[----:B-1----:R-:W-:-:S02]  /*4720*/  IMAD R105, R37, 0x30, RZ ;  /* 0x0000003025697824 */ /* 0x002fc400078e02ff */
[----:B--2---:R-:W-:Y:S01]  /*4730*/  @P3 FMUL R4, R4, 0.25 ;  /* 0x3e80000004043820 */ /* 0x004fe20000400000 */
[----:B------:R-:W-:Y:S01]  /*4740*/  @P3 FMUL R10, R10, 0.25 ;  /* 0x3e8000000a0a3820 */ /* 0x000fe20000400000 */
[----:B------:R-:W-:Y:S01]  /*4750*/  @P3 FMUL R11, R11, 0.25 ;  /* 0x3e8000000b0b3820 */ /* 0x000fe20000400000 */
[----:B------:R-:W-:Y:S01]  /*4760*/  @P3 FMUL R5, R5, 0.25 ;  /* 0x3e80000005053820 */ /* 0x000fe20000400000 */
[----:B------:R-:W-:Y:S01]  /*4770*/  @P3 FMUL R12, R12, 0.25 ;  /* 0x3e8000000c0c3820 */ /* 0x000fe20000400000 */
[----:B------:R-:W-:Y:S01]  /*4780*/  @P3 FMUL R14, R14, 0.25 ;  /* 0x3e8000000e0e3820 */ /* 0x000fe20000400000 */
[----:B------:R-:W-:Y:S01]  /*4790*/  @P3 FMUL R15, R15, 0.25 ;  /* 0x3e8000000f0f3820 */ /* 0x000fe20000400000 */
[----:B------:R-:W-:Y:S01]  /*47a0*/  @P3 FMUL R16, R16, 0.25 ;  /* 0x3e80000010103820 */ /* 0x000fe20000400000 */
[----:B------:R-:W-:Y:S01]  /*47b0*/  @P3 FMUL R17, R17, 0.25 ;  /* 0x3e80000011113820 */ /* 0x000fe20000400000 */
[----:B------:R-:W-:Y:S01]  /*47c0*/  @!P5 FMUL R4, R4, 16777216 ;  /* 0x4b8000000404d820 */ /* 0x000fe20000400000 */
[----:B------:R-:W-:Y:S01]  /*47d0*/  @!P5 FMUL R10, R10, 16777216 ;  /* 0x4b8000000a0ad820 */ /* 0x000fe20000400000 */
[----:B------:R-:W-:Y:S01]  /*47e0*/  @!P5 FMUL R11, R11, 16777216 ;  /* 0x4b8000000b0bd820 */ /* 0x000fe20000400000 */
[----:B------:R-:W-:Y:S01]  /*47f0*/  @P3 FMUL R8, R8, 0.25 ;  /* 0x3e80000008083820 */ /* 0x000fe20000400000 */
[----:B------:R-:W-:Y:S01]  /*4800*/  @P3 FMUL R20, R20, 0.25 ;  /* 0x3e80000014143820 */ /* 0x000fe20000400000 */
[----:B------:R-:W-:Y:S01]  /*4810*/  @P3 FMUL R21, R21, 0.25 ;  /* 0x3e80000015153820 */ /* 0x000fe20000400000 */
[----:B------:R-:W-:Y:S01]  /*4820*/  @!P5 FMUL R5, R5, 16777216 ;  /* 0x4b8000000505d820 */ /* 0x000fe20000400000 */
        /* <DEDUP_REMOVED lines=8> */
[----:B------:R-:W-:Y:S01]  /*48b0*/  @!P5 FMUL R16, R16, 16777216 ;  /* 0x4b8000001010d820 */ /* 0x000fe20000400000 */
[----:B------:R-:W-:Y:S01]  /*48c0*/  @!P5 FMUL R17, R17, 16777216 ;  /* 0x4b8000001111d820 */ /* 0x000fe20000400000 */
[C---:B0-----:R-:W-:Y:S01]  /*48d0*/  FMUL R81, R79.reuse, R4 ;  /* 0x000000044f517220 */ /* 0x041fe20000400000 */
[C---:B------:R-:W-:Y:S01]  /*48e0*/  FMUL R84, R79.reuse, R10 ;  /* 0x0000000a4f547220 */ /* 0x040fe20000400000 */
[----:B------:R-:W-:Y:S01]  /*48f0*/  FMUL R11, R79, R11 ;  /* 0x0000000b4f0b7220 */ /* 0x000fe20000400000 */
[----:B------:R-:W-:Y:S01]  /*4900*/  @!P5 FMUL R8, R8, 16777216 ;  /* 0x4b8000000808d820 */ /* 0x000fe20000400000 */
[----:B------:R-:W-:Y:S01]  /*4910*/  @!P5 FMUL R20, R20, 16777216 ;  /* 0x4b8000001414d820 */ /* 0x000fe20000400000 */
[----:B------:R-:W-:Y:S01]  /*4920*/  @!P5 FMUL R21, R21, 16777216 ;  /* 0x4b8000001515d820 */ /* 0x000fe20000400000 */
[----:B------:R-:W-:Y:S01]  /*4930*/  FMUL R4, R79, R5 ;  /* 0x000000054f047220 */ /* 0x000fe20000400000 */
[----:B------:R-:W-:Y:S01]  /*4940*/  @P3 FMUL R9, R9, 0.25 ;  /* 0x3e80000009093820 */ /* 0x000fe20000400000 */
[----:B------:R-:W-:Y:S01]  /*4950*/  @!P5 FMUL R6, R6, 16777216 ;  /* 0x4b8000000606d820 */ /* 0x000fe20000400000 */
[----:B------:R-:W-:Y:S01]  /*4960*/  @!P5 FMUL R7, R7, 16777216 ;  /* 0x4b8000000707d820 */ /* 0x000fe20000400000 */
[----:B------:R-:W-:Y:S01]  /*4970*/  @!P5 FMUL R13, R13, 16777216 ;  /* 0x4b8000000d0dd820 */ /* 0x000fe20000400000 */
[----:B------:R-:W-:Y:S01]  /*4980*/  @!P5 FMUL R18, R18, 16777216 ;  /* 0x4b8000001212d820 */ /* 0x000fe20000400000 */
[----:B------:R-:W-:Y:S01]  /*4990*/  @!P5 FMUL R19, R19, 16777216 ;  /* 0x4b8000001313d820 */ /* 0x000fe20000400000 */
[C---:B------:R-:W-:Y:S01]  /*49a0*/  FMUL R85, R79.reuse, R12 ;  /* 0x0000000c4f557220 */ /* 0x040fe20000400000 */
[C---:B------:R-:W-:Y:S01]  /*49b0*/  FMUL R86, R79.reuse, R14 ;  /* 0x0000000e4f567220 */ /* 0x040fe20000400000 */
[C---:B------:R-:W-:Y:S01]  /*49c0*/  FMUL R15, R79.reuse, R15 ;  /* 0x0000000f4f0f7220 */ /* 0x040fe20000400000 */
[C---:B------:R-:W-:Y:S01]  /*49d0*/  FMUL R87, R79.reuse, R16 ;  /* 0x000000104f577220 */ /* 0x040fe20000400000 */
[C---:B------:R-:W-:Y:S01]  /*49e0*/  FMUL R10, R79.reuse, R17 ;  /* 0x000000114f0a7220 */ /* 0x040fe20000400000 */
[C---:B------:R-:W-:Y:S01]  /*49f0*/  FMUL R83, R79.reuse, R8 ;  /* 0x000000084f537220 */ /* 0x040fe20000400000 */
[C---:B------:R-:W-:Y:S01]  /*4a00*/  FMUL R89, R79.reuse, R20 ;  /* 0x000000144f597220 */ /* 0x040fe20000400000 */
[----:B------:R-:W-:Y:S01]  /*4a10*/  FMUL R12, R79, R21 ;  /* 0x000000154f0c7220 */ /* 0x000fe20000400000 */
[----:B------:R-:W-:Y:S01]  /*4a20*/  F2FP.F16.F32.PACK_AB R84, R11, R84 ;  /* 0x000000540b54723e */ /* 0x000fe200000000ff */
[----:B------:R-:W-:-:S02]  /*4a30*/  IMAD R5, R37, 0x18, RZ ;  /* 0x0000001825057824 */ /* 0x000fc400078e02ff */
        /* <DEDUP_REMOVED lines=15> */
[C---:B------:R-:W-:Y:S01]  /*4b30*/  FMUL R82, R79.reuse, R6 ;  /* 0x000000064f527220 */ /* 0x040fe20000400000 */
[C---:B------:R-:W-:Y:S01]  /*4b40*/  FMUL R7, R79.reuse, R7 ;  /* 0x000000074f077220 */ /* 0x040fe20000400000 */
[C---:B------:R-:W-:Y:S01]  /*4b50*/  FMUL R8, R79.reuse, R13 ;  /* 0x0000000d4f087220 */ /* 0x040fe20000400000 */
[C---:B------:R-:W-:Y:S01]  /*4b60*/  FMUL R88, R79.reuse, R18 ;  /* 0x000000124f587220 */ /* 0x040fe20000400000 */
[----:B------:R-:W-:Y:S01]  /*4b70*/  FMUL R19, R79, R19 ;  /* 0x000000134f137220 */ /* 0x000fe20000400000 */
[----:B------:R-:W-:Y:S01]  /*4b80*/  F2FP.F16.F32.PACK_AB R81, R4, R81 ;  /* 0x000000510451723e */ /* 0x000fe200000000ff */
[----:B------:R-:W-:Y:S01]  /*4b90*/  IMAD R11, R37, 0xc, RZ ;  /* 0x0000000c250b7824 */ /* 0x000fe200078e02ff */
[----:B------:R-:W-:Y:S01]  /*4ba0*/  IADD3 R4, P6, PT, R105, R2, RZ ;  /* 0x0000000269047210 */ /* 0x000fe20007fde0ff */
[----:B------:R-:W-:Y:S01]  /*4bb0*/  IMAD R13, R37, 0x6, RZ ;  /* 0x00000006250d7824 */ /* 0x000fe200078e02ff */
[----:B------:R-:W-:Y:S01]  /*4bc0*/  F2FP.F16.F32.PACK_AB R86, R15, R86 ;  /* 0x000000560f56723e */ /* 0x000fe200000000ff */
[----:B------:R-:W-:Y:S01]  /*4bd0*/  @!P5 FMUL R22, R22, 16777216 ;  /* 0x4b8000001616d820 */ /* 0x000fe20000400000 */
[----:B------:R-:W-:Y:S01]  /*4be0*/  F2FP.F16.F32.PACK_AB R87, R10, R87 ;  /* 0x000000570a57723e */ /* 0x000fe200000000ff */
[----:B------:R-:W-:Y:S01]  /*4bf0*/  @!P5 FMUL R23, R23, 16777216 ;  /* 0x4b8000001717d820 */ /* 0x000fe20000400000 */
        /* <DEDUP_REMOVED lines=12> */
[----:B------:R-:W-:Y:S01]  /*4cc0*/  FMUL R6, R79, R9 ;  /* 0x000000094f067220 */ /* 0x000fe20000400000 */
[----:B------:R-:W-:Y:S01]  /*4cd0*/  F2FP.F16.F32.PACK_AB R89, R12, R89 ;  /* 0x000000590c59723e */ /* 0x000fe200000000ff */
[----:B------:R-:W-:Y:S01]  /*4ce0*/  IMAD R15, R37, 0x24, RZ ;  /* 0x00000024250f7824 */ /* 0x000fe200078e02ff */
[----:B------:R-:W-:Y:S01]  /*4cf0*/  IADD3 R10, P2, PT, R5, R2, RZ ;  /* 0x00000002050a7210 */ /* 0x000fe20007f5e0ff */
[----:B------:R-:W-:Y:S01]  /*4d00*/  IMAD R21, R37, 0x14, RZ ;  /* 0x0000001425157824 */ /* 0x000fe200078e02ff */
[----:B------:R-:W-:Y:S01]  /*4d10*/  F2FP.F16.F32.PACK_AB R82, R7, R82 ;  /* 0x000000520752723e */ /* 0x000fe200000000ff */
[----:B------:R-:W-:Y:S01]  /*4d20*/  IMAD R97, R37, 0x28, RZ ;  /* 0x0000002825617824 */ /* 0x000fe200078e02ff */
[----:B------:R-:W-:Y:S01]  /*4d30*/  F2FP.F16.F32.PACK_AB R88, R19, R88 ;  /* 0x000000581358723e */ /* 0x000fe200000000ff */
[----:B------:R-:W-:Y:S01]  /*4d40*/  IMAD R19, R37, 0xa, RZ ;  /* 0x0000000a25137824 */ /* 0x000fe200078e02ff */
[-C--:B------:R-:W-:Y:S01]  /*4d50*/  IADD3 R12, P5, PT, R11, R2.reuse, RZ ;  /* 0x000000020b0c7210 */ /* 0x080fe20007fbe0ff */
[----:B------:R-:W-:Y:S01]  /*4d60*/  FMUL R71, R79, R27 ;  /* 0x0000001b4f477220 */ /* 0x000fe20000400000 */
[----:B------:R-:W-:Y:S01]  /*4d70*/  LEA.HI.X.SX32 R5, R5, R3, 0x1, P6 ;  /* 0x0000000305057211 */ /* 0x000fe200030f0eff */
[----:B------:R-:W-:Y:S01]  /*4d80*/  FMUL R69, R79, R25 ;  /* 0x000000194f457220 */ /* 0x000fe20000400000 */
[C---:B------:R-:W-:Y:S01]  /*4d90*/  LEA R7, R37.reuse, R37, 0x1 ;  /* 0x0000002525077211 */ /* 0x040fe200078e08ff */
[----:B------:R-:W-:Y:S01]  /*4da0*/  IMAD R27, R37, 0x1c, RZ ;  /* 0x0000001c251b7824 */ /* 0x000fe200078e02ff */
[----:B------:R-:W-:Y:S01]  /*4db0*/  IADD3 R14, P6, PT, R13, R2, RZ ;  /* 0x000000020d0e7210 */ /* 0x000fe20007fde0ff */
[----:B------:R-:W-:Y:S01]  /*4dc0*/  IMAD R113, R37, 0x38, RZ ;  /* 0x0000003825717824 */ /* 0x000fe200078e02ff */
[----:B------:R-:W-:Y:S01]  /*4dd0*/  LEA.HI.X.SX32 R11, R11, R3, 0x1, P2 ;  /* 0x000000030b0b7211 */ /* 0x000fe200010f0eff */
[----:B------:R-:W-:Y:S01]  /*4de0*/  IMAD R25, R37, 0xe, RZ ;  /* 0x0000000e25197824 */ /* 0x000fe200078e02ff */
[----:B------:R-:W-:Y:S01]  /*4df0*/  F2FP.F16.F32.PACK_AB R83, R6, R83 ;  /* 0x000000530653723e */ /* 0x000fe200000000ff */
[----:B------:R-:W-:Y:S01]  /*4e00*/  FMUL R68, R79, R24 ;  /* 0x000000184f447220 */ /* 0x000fe20000400000 */
[----:B------:R-:W-:Y:S01]  /*4e10*/  IADD3 R16, P2, PT, R15, R2, RZ ;  /* 0x000000020f107210 */ /* 0x000fe20007f5e0ff */
[----:B------:R-:W-:Y:S01]  /*4e20*/  FMUL R75, R79, R31 ;  /* 0x0000001f4f4b7220 */ /* 0x000fe20000400000 */
[----:B------:R-:W-:Y:S01]  /*4e30*/  LEA.HI.X.SX32 R13, R13, R3, 0x1, P5 ;  /* 0x000000030d0d7211 */ /* 0x000fe200028f0eff */
[----:B------:R-:W-:Y:S01]  /*4e40*/  FMUL R66, R79, R22 ;  /* 0x000000164f427220 */ /* 0x000fe20000400000 */
[-C--:B------:R-:W-:Y:S01]  /*4e50*/  IADD3 R6, P3, PT, R97, R2.reuse, RZ ;  /* 0x0000000261067210 */ /* 0x080fe20007f7e0ff */
[----:B------:R-:W-:Y:S01]  /*4e60*/  FMUL R67, R79, R23 ;  /* 0x000000174f437220 */ /* 0x000fe20000400000 */
[----:B------:R-:W-:Y:S01]  /*4e70*/  IADD3 R18, P5, PT, R21, R2, RZ ;  /* 0x0000000215127210 */ /* 0x000fe20007fbe0ff */
[----:B------:R-:W-:Y:S01]  /*4e80*/  FMUL R70, R79, R26 ;  /* 0x0000001a4f467220 */ /* 0x000fe20000400000 */
[----:B------:R-:W-:Y:S01]  /*4e90*/  LEA.HI.X.SX32 R15, R7, R3, 0x1, P6 ;  /* 0x00000003070f7211 */ /* 0x000fe200030f0eff */
[----:B------:R-:W-:Y:S01]  /*4ea0*/  FMUL R72, R79, R28 ;  /* 0x0000001c4f487220 */ /* 0x000fe20000400000 */
[----:B------:R-:W-:Y:S01]  /*4eb0*/  LEA R9, R37, R37, 0x2 ;  /* 0x0000002525097211 */ /* 0x000fe200078e10ff */
[----:B------:R-:W-:Y:S01]  /*4ec0*/  FMUL R73, R79, R29 ;  /* 0x0000001d4f497220 */ /* 0x000fe20000400000 */
[----:B------:R-:W-:Y:S01]  /*4ed0*/  IADD3 R20, P6, PT, R19, R2, RZ ;  /* 0x0000000213147210 */ /* 0x000fe20007fde0ff */
[C---:B------:R-:W-:Y:S01]  /*4ee0*/  FMUL R74, R79.reuse, R30 ;  /* 0x0000001e4f4a7220 */ /* 0x040fe20000400000 */
[----:B------:R-:W-:Y:S01]  /*4ef0*/  F2FP.F16.F32.PACK_AB R85, R8, R85 ;  /* 0x000000550855723e */ /* 0x000fe200000000ff */
[----:B------:R-:W-:Y:S01]  /*4f00*/  FMUL R77, R79, R32 ;  /* 0x000000204f4d7220 */ /* 0x000fe20000400000 */
[----:B------:R-:W-:Y:S01]  /*4f10*/  LEA.HI.X.SX32 R7, R21, R3, 0x1, P3 ;  /* 0x0000000315077211 */ /* 0x000fe200018f0eff */
[----:B------:R-:W-:Y:S01]  /*4f20*/  FMUL R78, R79, R33 ;  /* 0x000000214f4e7220 */ /* 0x000fe20000400000 */
[----:B------:R-:W-:Y:S01]  /*4f30*/  LEA.HI.X.SX32 R19, R19, R3, 0x1, P5 ;  /* 0x0000000313137211 */ /* 0x000fe200028f0eff */
[----:B------:R-:W-:Y:S01]  /*4f40*/  FMUL R76, R79, R34 ;  /* 0x000000224f4c7220 */ /* 0x000fe20000400000 */
[----:B------:R-:W-:Y:S01]  /*4f50*/  IMAD R31, R37, 0x12, RZ ;  /* 0x00000012251f7824 */ /* 0x000fe200078e02ff */
[-C--:B------:R-:W-:Y:S01]  /*4f60*/  IADD3 R8, P4, PT, R113, R2.reuse, RZ ;  /* 0x0000000271087210 */ /* 0x080fe20007f9e0ff */
[----:B------:R-:W-:Y:S01]  /*4f70*/  FMUL R79, R79, R35 ;  /* 0x000000234f4f7220 */ /* 0x000fe20000400000 */
[-C--:B------:R-:W-:Y:S01]  /*4f80*/  IADD3 R24, P5, PT, R27, R2.reuse, RZ ;  /* 0x000000021b187210 */ /* 0x080fe20007fbe0ff */
[----:B------:R-:W-:Y:S01]  /*4f90*/  IMAD R101, R37, 0x2c, RZ ;  /* 0x0000002c25657824 */ /* 0x000fe200078e02ff */
[----:B------:R-:W-:Y:S01]  /*4fa0*/  LEA.HI.X.SX32 R21, R9, R3, 0x1, P6 ;  /* 0x0000000309157211 */ /* 0x000fe200030f0eff */
[C---:B------:R-:W-:Y:S01]  /*4fb0*/  IMAD R35, R37.reuse, 0x16, RZ ;  /* 0x0000001625237824 */ /* 0x040fe200078e02ff */
[C---:B------:R-:W-:Y:S01]  /*4fc0*/  LEA R17, R37.reuse, -R37, 0x3 ;  /* 0x8000002525117211 */ /* 0x040fe200078e18ff */
[----:B------:R-:W-:Y:S01]  /*4fd0*/  IMAD R109, R37, 0x34, RZ ;  /* 0x00000034256d7824 */ /* 0x000fe200078e02ff */
[-C--:B------:R-:W-:Y:S01]  /*4fe0*/  IADD3 R26, P6, PT, R25, R2.reuse, RZ ;  /* 0x00000002191a7210 */ /* 0x080fe20007fde0ff */
[----:B------:R-:W-:Y:S01]  /*4ff0*/  IMAD R29, R37, 0xb, RZ ;  /* 0x0000000b251d7824 */ /* 0x000fe200078e02ff */
[-C--:B------:R-:W-:Y:S01]  /*5000*/  LEA.HI.X.SX32 R9, R27, R3.reuse, 0x1, P4 ;  /* 0x000000031b097211 */ /* 0x080fe200020f0eff */
[----:B------:R-:W-:Y:S01]  /*5010*/  IMAD R41, R37, 0x1a, RZ ;  /* 0x0000001a25297824 */ /* 0x000fe200078e02ff */
[----:B------:R-:W-:Y:S01]  /*5020*/  LEA.HI.X.SX32 R25, R25, R3, 0x1, P5 ;  /* 0x0000000319197211 */ /* 0x000fe200028f0eff */
[C---:B------:R-:W-:Y:S01]  /*5030*/  IMAD R117, R37.reuse, 0x3c, RZ ;  /* 0x0000003c25757824 */ /* 0x040fe200078e02ff */
[C---:B------:R-:W-:Y:S01]  /*5040*/  LEA R23, R37.reuse, R37, 0x3 ;  /* 0x0000002525177211 */ /* 0x040fe200078e18ff */
        /* <DEDUP_REMOVED lines=9> */
[-C--:B------:R-:W-:Y:S01]  /*50e0*/  IADD3 R34, P2, PT, R35, R2.reuse, RZ ;  /* 0x0000000223227210 */ /* 0x080fe20007f5e0ff */
[----:B------:R-:W-:Y:S01]  /*50f0*/  IMAD R103, R37, 0x2e, RZ ;  /* 0x0000002e25677824 */ /* 0x000fe200078e02ff */
[-C--:B------:R-:W-:Y:S01]  /*5100*/  IADD3 R28, P4, PT, R109, R2.reuse, RZ ;  /* 0x000000026d1c7210 */ /* 0x080fe20007f9e0ff */
[----:B------:R-:W-:Y:S01]  /*5110*/  IMAD R107, R37, 0x32, RZ ;  /* 0x00000032256b7824 */ /* 0x000fe200078e02ff */
[-C--:B------:R-:W-:Y:S01]  /*5120*/  LEA.HI.X.SX32 R31, R23, R3.reuse, 0x1, P5 ;  /* 0x00000003171f7211 */ /* 0x080fe200028f0eff */
        /* <DEDUP_REMOVED lines=9> */
[----:B------:R-:W-:Y:S01]  /*51c0*/  LEA.HI.X.SX32 R29, R41, R3, 0x1, P4 ;  /* 0x00000003291d7211 */ /* 0x000fe200020f0eff */
[C---:B------:R-:W-:Y:S01]  /*51d0*/  IMAD R53, R37.reuse, 0x19, RZ ;  /* 0x0000001925357824 */ /* 0x040fe200078e02ff */
[CC--:B------:R-:W-:Y:S01]  /*51e0*/  LEA R39, R37.reuse, -R37.reuse, 0x4 ;  /* 0x8000002525277211 */ /* 0x0c0fe200078e20ff */
[----:B------:R-:W-:Y:S01]  /*51f0*/  IMAD R55, R37, 0x1b, RZ ;  /* 0x0000001b25377824 */ /* 0x000fe200078e02ff */
[-C--:B------:R-:W-:Y:S01]  /*5200*/  IADD3 R44, P4, PT, R45, R2.reuse, RZ ;  /* 0x000000022d2c7210 */ /* 0x080fe20007f9e0ff */
[C---:B------:R-:W-:Y:S01]  /*5210*/  IMAD R91, R37.reuse, 0x1d, RZ ;  /* 0x0000001d255b7824 */ /* 0x040fe200078e02ff */
[----:B------:R-:W-:Y:S01]  /*5220*/  LEA R43, R37, R37, 0x4 ;  /* 0x00000025252b7211 */ /* 0x000fe200078e20ff */
[----:B------:R0:W-:Y:S01]  /*5230*/  STG.E.U16 desc[UR32][R2.64], R81 ;  /* 0x0000005102007986 */ /* 0x0001e2000c101520 */
[-C--:B------:R-:W-:Y:S01]  /*5240*/  IADD3 R38, P5, PT, R93, R2.reuse, RZ ;  /* 0x000000025d267210 */ /* 0x080fe20007fbe0ff */
[----:B------:R-:W-:Y:S01]  /*5250*/  USHF.L.U32 UR6, UR4, 0x2, URZ ;  /* 0x0000000204067899 */ /* 0x000fe200080006ff */
[----:B------:R-:W-:Y:S01]  /*5260*/  IADD3 R42, P2, PT, R95, R2, RZ ;  /* 0x000000025f2a7210 */ /* 0x000fe20007f5e0ff */
[----:B------:R-:W-:Y:S01]  /*5270*/  UIMAD.WIDE UR4, UR4, 0x4, URZ ;  /* 0x00000004040478a5 */ /* 0x000fe2000f8e02ff */
[----:B------:R-:W-:-:S02]  /*5280*/  LEA.HI.X.SX32 R41, R33, R3, 0x1, P3 ;  /* 0x0000000321297211 */ /* 0x000fc400018f0eff */
[-C--:B------:R-:W-:Y:S02]  /*5290*/  IADD3 R46, P3, PT, R99, R2.reuse, RZ ;  /* 0x00000002632e7210 */ /* 0x080fe40007f7e0ff */
[-C--:B------:R-:W-:Y:S02]  /*52a0*/  LEA.HI.X.SX32 R33, R45, R3.reuse, 0x1, P6 ;  /* 0x000000032d217211 */ /* 0x080fe400030f0eff */
[-C--:B------:R-:W-:Y:S02]  /*52b0*/  IADD3 R48, P6, PT, R103, R2.reuse, RZ ;  /* 0x0000000267307210 */ /* 0x080fe40007fde0ff */
[-C--:B------:R-:W-:Y:S02]  /*52c0*/  LEA.HI.X.SX32 R45, R39, R3.reuse, 0x1, P4 ;  /* 0x00000003272d7211 */ /* 0x080fe400020f0eff */
[----:B------:R-:W-:Y:S02]  /*52d0*/  IADD3 R50, P4, PT, R107, R2, RZ ;  /* 0x000000026b327210 */ /* 0x000fe40007f9e0ff */
[----:B------:R-:W-:-:S02]  /*52e0*/  LEA.HI.X.SX32 R39, R43, R3, 0x1, P5 ;  /* 0x000000032b277211 */ /* 0x000fc400028f0eff */
[-C--:B------:R-:W-:Y:S02]  /*52f0*/  IADD3 R52, P5, PT, R111, R2.reuse, RZ ;  /* 0x000000026f347210 */ /* 0x080fe40007fbe0ff */
[-C--:B------:R-:W-:Y:S02]  /*5300*/  LEA.HI.X.SX32 R43, R47, R3.reuse, 0x1, P2 ;  /* 0x000000032f2b7211 */ /* 0x080fe400010f0eff */
[----:B------:R-:W-:Y:S02]  /*5310*/  IADD3 R54, P2, PT, R115, R2, RZ ;  /* 0x0000000273367210 */ /* 0x000fe40007f5e0ff */
[-C--:B------:R-:W-:Y:S02]  /*5320*/  LEA.HI.X.SX32 R47, R49, R3.reuse, 0x1, P3 ;  /* 0x00000003312f7211 */ /* 0x080fe400018f0eff */
[----:B------:R-:W-:Y:S02]  /*5330*/  SHF.L.U32 R57, R37, 0x1, RZ ;  /* 0x0000000125397819 */ /* 0x000fe400000006ff */
[----:B------:R-:W-:-:S02]  /*5340*/  LEA.HI.X.SX32 R49, R51, R3, 0x1, P6 ;  /* 0x0000000333317211 */ /* 0x000fc400030f0eff */
[-C--:B------:R-:W-:Y:S02]  /*5350*/  LEA.HI.X.SX32 R51, R53, R3.reuse, 0x1, P4 ;  /* 0x0000000335337211 */ /* 0x080fe400020f0eff */
[-C--:B------:R-:W-:Y:S02]  /*5360*/  LEA.HI.X.SX32 R53, R55, R3.reuse, 0x1, P5 ;  /* 0x0000000337357211 */ /* 0x080fe400028f0eff */
[----:B------:R-:W-:Y:S01]  /*5370*/  LEA.HI.X.SX32 R55, R91, R3, 0x1, P2 ;  /* 0x000000035b377211 */ /* 0x000fe200010f0eff */
[----:B------:R-:W-:Y:S01]  /*5380*/  IMAD R91, R37, 0x3e, RZ ;  /* 0x0000003e255b7824 */ /* 0x000fe200078e02ff */
[----:B------:R-:W-:Y:S02]  /*5390*/  IADD3 R36, P6, PT, R57, R2, RZ ;  /* 0x0000000239247210 */ /* 0x000fe40007fde0ff */
[C---:B------:R-:W-:Y:S02]  /*53a0*/  SHF.L.U32 R59, R37.reuse, 0x2, RZ ;  /* 0x00000002253b7819 */ /* 0x040fe400000006ff */
[----:B------:R-:W-:-:S02]  /*53b0*/  SHF.L.U32 R61, R37, 0x3, RZ ;  /* 0x00000003253d7819 */ /* 0x000fc400000006ff */
[C---:B------:R-:W-:Y:S02]  /*53c0*/  SHF.L.U32 R63, R37.reuse, 0x4, RZ ;  /* 0x00000004253f7819 */ /* 0x040fe400000006ff */
[C---:B------:R-:W-:Y:S02]  /*53d0*/  LEA R65, R37.reuse, -R37, 0x5 ;  /* 0x8000002525417211 */ /* 0x040fe400078e28ff */
[CC--:B------:R-:W-:Y:S02]  /*53e0*/  LEA R56, P5, R37.reuse, R2.reuse, 0x2 ;  /* 0x0000000225387211 */ /* 0x0c0fe400078a10ff */
[CC--:B------:R-:W-:Y:S02]  /*53f0*/  LEA R58, P4, R37.reuse, R2.reuse, 0x3 ;  /* 0x00000002253a7211 */ /* 0x0c0fe400078818ff */
[CC--:B------:R-:W-:Y:S02]  /*5400*/  LEA R60, P3, R37.reuse, R2.reuse, 0x4 ;  /* 0x00000002253c7211 */ /* 0x0c0fe400078620ff */
[----:B------:R-:W-:-:S02]  /*5410*/  LEA R62, P2, R37, R2, 0x5 ;  /* 0x00000002253e7211 */ /* 0x000fc400078428ff */
[-C--:B------:R-:W-:Y:S02]  /*5420*/  LEA.HI.X.SX32 R37, R37, R3.reuse, 0x1, P6 ;  /* 0x0000000325257211 */ /* 0x080fe400030f0eff */
[----:B------:R-:W-:Y:S02]  /*5430*/  IADD3 R64, P6, PT, R91, R2, RZ ;  /* 0x000000025b407210 */ /* 0x000fe40007fde0ff */
[-C--:B------:R-:W-:Y:S02]  /*5440*/  LEA.HI.X.SX32 R57, R57, R3.reuse, 0x1, P5 ;  /* 0x0000000339397211 */ /* 0x080fe400028f0eff */
[-C--:B------:R-:W-:Y:S02]  /*5450*/  LEA.HI.X.SX32 R59, R59, R3.reuse, 0x1, P4 ;  /* 0x000000033b3b7211 */ /* 0x080fe400020f0eff */
[-C--:B------:R-:W-:Y:S02]  /*5460*/  LEA.HI.X.SX32 R61, R61, R3.reuse, 0x1, P3 ;  /* 0x000000033d3d7211 */ /* 0x080fe400018f0eff */
[----:B------:R-:W-:-:S02]  /*5470*/  LEA.HI.X.SX32 R63, R63, R3, 0x1, P2 ;  /* 0x000000033f3f7211 */ /* 0x000fc400010f0eff */
[----:B------:R-:W-:Y:S02]  /*5480*/  LEA.HI.X.SX32 R65, R65, R3, 0x1, P6 ;  /* 0x0000000341417211 */ /* 0x000fe400030f0eff */
[----:B0-----:R-:W-:Y:S02]  /*5490*/  PRMT R3, R81, 0x7632, R3 ;  /* 0x0000763251037816 */ /* 0x001fe40000000003 */
[----:B------:R-:W-:Y:S02]  /*54a0*/  PRMT R2, R84, 0x7632, R2 ;  /* 0x0000763254027816 */ /* 0x000fe40000000002 */
[----:B------:R-:W-:Y:S01]  /*54b0*/  F2FP.F16.F32.PACK_AB R66, R67, R66 ;  /* 0x000000424342723e */ /* 0x000fe200000000ff */
[----:B------:R0:W-:Y:S01]  /*54c0*/  STG.E.U16 desc[UR32][R36.64], R3 ;  /* 0x0000000324007986 */ /* 0x0001e2000c101520 */
[----:B------:R-:W-:Y:S02]  /*54d0*/  F2FP.F16.F32.PACK_AB R68, R69, R68 ;  /* 0x000000444544723e */ /* 0x000fe400000000ff */
[----:B------:R-:W-:Y:S01]  /*54e0*/  F2FP.F16.F32.PACK_AB R70, R71, R70 ;  /* 0x000000464746723e */ /* 0x000fe200000000ff */
[----:B------:R-:W-:Y:S01]  /*54f0*/  STG.E.U16 desc[UR32][R56.64], R82 ;  /* 0x0000005238007986 */ /* 0x000fe2000c101520 */
[----:B------:R-:W-:-:S02]  /*5500*/  F2FP.F16.F32.PACK_AB R72, R73, R72 ;  /* 0x000000484948723e */ /* 0x000fc400000000ff */
[----:B------:R-:W-:Y:S02]  /*5510*/  F2FP.F16.F32.PACK_AB R74, R75, R74 ;  /* 0x0000004a4b4a723e */ /* 0x000fe400000000ff */
[----:B------:R-:W-:Y:S02]  /*5520*/  F2FP.F16.F32.PACK_AB R77, R78, R77 ;  /* 0x0000004d4e4d723e */ /* 0x000fe400000000ff */
[----:B------:R-:W-:Y:S02]  /*5530*/  F2FP.F16.F32.PACK_AB R76, R79, R76 ;  /* 0x0000004c4f4c723e */ /* 0x000fe400000000ff */
[----:B0-----:R-:W-:Y:S02]  /*5540*/  PRMT R37, R82, 0x7632, R37 ;  /* 0x0000763252257816 */ /* 0x001fe40000000025 */
[----:B------:R-:W-:-:S03]  /*5550*/  PRMT R3, R85, 0x7632, R3 ;  /* 0x0000763255037816 */ /* 0x000fc60000000003 */
[----:B------:R0:W-:Y:S04]  /*5560*/  STG.E.U16 desc[UR32][R14.64], R37 ;  /* 0x000000250e007986 */ /* 0x0001e8000c101520 */
[----:B------:R-:W-:Y:S01]  /*5570*/  STG.E.U16 desc[UR32][R58.64], R83 ;  /* 0x000000533a007986 */ /* 0x000fe2000c101520 */
[----:B0-----:R-:W-:-:S05]  /*5580*/  PRMT R15, R83, 0x7632, R15 ;  /* 0x00007632530f7816 */ /* 0x001fca000000000f */
[----:B------:R0:W-:Y:S04]  /*5590*/  STG.E.U16 desc[UR32][R20.64], R15 ;  /* 0x0000000f14007986 */ /* 0x0001e8000c101520 */
[----:B------:R1:W-:Y:S04]  /*55a0*/  STG.E.U16 desc[UR32][R12.64], R84 ;  /* 0x000000540c007986 */ /* 0x0003e8000c101520 */
[----:B------:R2:W-:Y:S04]  /*55b0*/  STG.E.U16 desc[UR32][R26.64], R2 ;  /* 0x000000021a007986 */ /* 0x0005e8000c101520 */
[----:B------:R-:W-:Y:S01]  /*55c0*/  STG.E.U16 desc[UR32][R60.64], R85 ;  /* 0x000000553c007986 */ /* 0x000fe2000c101520 */
[----:B0-----:R-:W-:-:S02]  /*55d0*/  PRMT R20, R87, 0x7632, R20 ;  /* 0x0000763257147816 */ /* 0x001fc40000000014 */
[----:B------:R-:W-:Y:S01]  /*55e0*/  PRMT R21, R66, 0x7632, R21 ;  /* 0x0000763242157816 */ /* 0x000fe20000000015 */
[----:B------:R0:W-:Y:S01]  /*55f0*/  STG.E.U16 desc[UR32][R30.64], R3 ;  /* 0x000000031e007986 */ /* 0x0001e2000c101520 */
[----:B-1----:R-:W-:-:S03]  /*5600*/  PRMT R13, R86, 0x7632, R13 ;  /* 0x00007632560d7816 */ /* 0x002fc6000000000d */
[----:B------:R1:W-:Y:S01]  /*5610*/  STG.E.U16 desc[UR32][R18.64], R86 ;  /* 0x0000005612007986 */ /* 0x0003e2000c101520 */
[----:B--2---:R-:W-:Y:S02]  /*5620*/  PRMT R2, R88, 0x7632, R2 ;  /* 0x0000763258027816 */ /* 0x004fe40000000002 */
[----:B------:R-:W-:Y:S01]  /*5630*/  PRMT R26, R74, 0x7632, R26 ;  /* 0x000076324a1a7816 */ /* 0x000fe2000000001a */
[----:B------:R-:W-:Y:S01]  /*5640*/  STG.E.U16 desc[UR32][R34.64], R13 ;  /* 0x0000000d22007986 */ /* 0x000fe2000c101520 */
[----:B------:R-:W-:-:S03]  /*5650*/  PRMT R27, R77, 0x7632, R27 ;  /* 0x000076324d1b7816 */ /* 0x000fc6000000001b */
[----:B------:R2:W-:Y:S01]  /*5660*/  STG.E.U16 desc[UR32][R10.64], R87 ;  /* 0x000000570a007986 */ /* 0x0005e2000c101520 */
[C---:B0-----:R-:W-:Y:S01]  /*5670*/  SHF.L.U32 R3, R0.reuse, 0x2, RZ ;  /* 0x0000000200037819 */ /* 0x041fe200000006ff */
[----:B------:R-:W-:Y:S01]  /*5680*/  IMAD.HI R0, R0, 0x4, RZ ;  /* 0x0000000400007827 */ /* 0x000fe200078e02ff */
[----:B-1----:R-:W-:Y:S01]  /*5690*/  PRMT R19, R89, 0x7632, R19 ;  /* 0x0000763259137816 */ /* 0x002fe20000000013 */
[----:B------:R-:W-:Y:S04]  /*56a0*/  STG.E.U16 desc[UR32][R40.64], R20 ;  /* 0x0000001428007986 */ /* 0x000fe8000c101520 */
[----:B------:R0:W-:Y:S01]  /*56b0*/  STG.E.U16 desc[UR32][R24.64], R88 ;  /* 0x0000005818007986 */ /* 0x0001e2000c101520 */
[----:B--2---:R-:W1:Y:S03]  /*56c0*/  LDC.64 R10, c[0x0][0x3a0] ;  /* 0x0000e800ff0a7b82 */ /* 0x004e660000000a00 */
[----:B------:R2:W-:Y:S04]  /*56d0*/  STG.E.U16 desc[UR32][R44.64], R2 ;  /* 0x000000022c007986 */ /* 0x0005e8000c101520 */
[----:B------:R-:W-:Y:S04]  /*56e0*/  STG.E.U16 desc[UR32][R62.64], R89 ;  /* 0x000000593e007986 */ /* 0x000fe8000c101520 */
[----:B------:R-:W-:Y:S01]  /*56f0*/  STG.E.U16 desc[UR32][R38.64], R19 ;  /* 0x0000001326007986 */ /* 0x000fe2000c101520 */
[----:B0-----:R-:W-:-:S02]  /*5700*/  PRMT R24, R70, 0x7632, R24 ;  /* 0x0000763246187816 */ /* 0x001fc40000000018 */
[----:B------:R-:W-:Y:S01]  /*5710*/  PRMT R25, R72, 0x7632, R25 ;  /* 0x0000763248197816 */ /* 0x000fe20000000019 */
[----:B------:R-:W-:Y:S01]  /*5720*/  STG.E.U16 desc[UR32][R16.64], R66 ;  /* 0x0000004210007986 */ /* 0x000fe2000c101520 */
[----:B--2---:R-:W-:-:S03]  /*5730*/  PRMT R2, R68, 0x7632, R2 ;  /* 0x0000763244027816 */ /* 0x004fc60000000002 */
[----:B------:R-:W-:Y:S04]  /*5740*/  STG.E.U16 desc[UR32][R42.64], R21 ;  /* 0x000000152a007986 */ /* 0x000fe8000c101520 */
[----:B------:R-:W-:Y:S04]  /*5750*/  STG.E.U16 desc[UR32][R6.64], R68 ;  /* 0x0000004406007986 */ /* 0x000fe8000c101520 */
[----:B------:R1:W-:Y:S04]  /*5760*/  STG.E.U16 desc[UR32][R46.64], R2 ;  /* 0x000000022e007986 */ /* 0x0003e8000c101520 */
[----:B------:R0:W-:Y:S04]  /*5770*/  STG.E.U16 desc[UR32][R22.64], R70 ;  /* 0x0000004616007986 */ /* 0x0001e8000c101520 */
[----:B------:R0:W-:Y:S01]  /*5780*/  STG.E.U16 desc[UR32][R48.64], R24 ;  /* 0x0000001830007986 */ /* 0x0001e2000c101520 */
[----:B-1----:R-:W-:-:S03]  /*5790*/  IADD3 R2, P1, P2, R3, UR6, R10 ;  /* 0x0000000603027c10 */ /* 0x002fc6000fa3e00a */
[----:B------:R0:W-:Y:S01]  /*57a0*/  STG.E.U16 desc[UR32][R4.64], R72 ;  /* 0x0000004804007986 */ /* 0x0001e2000c101520 */
[----:B------:R-:W-:-:S03]  /*57b0*/  IADD3.X R3, PT, PT, R0, UR5, R11, P1, P2 ;  /* 0x0000000500037c10 */ /* 0x000fc60008fe440b */
[----:B------:R0:W-:Y:S01]  /*57c0*/  STG.E.U16 desc[UR32][R50.64], R25 ;  /* 0x0000001932007986 */ /* 0x0001e2000c101520 */
[----:B------:R-:W-:-:S03]  /*57d0*/  PRMT R0, R76, 0x7632, R0 ;  /* 0x000076324c007816 */ /* 0x000fc60000000000 */
[----:B------:R0:W-:Y:S04]  /*57e0*/  STG.E.U16 desc[UR32][R28.64], R74 ;  /* 0x0000004a1c007986 */ /* 0x0001e8000c101520 */
[----:B------:R0:W-:Y:S04]  /*57f0*/  STG.E.U16 desc[UR32][R52.64], R26 ;  /* 0x0000001a34007986 */ /* 0x0001e8000c101520 */
[----:B------:R0:W-:Y:S04]  /*5800*/  STG.E.U16 desc[UR32][R8.64], R77 ;  /* 0x0000004d08007986 */ /* 0x0001e8000c101520 */
[----:B------:R0:W-:Y:S04]  /*5810*/  STG.E.U16 desc[UR32][R54.64], R27 ;  /* 0x0000001b36007986 */ /* 0x0001e8000c101520 */
[----:B------:R0:W-:Y:S04]  /*5820*/  STG.E.U16 desc[UR32][R32.64], R76 ;  /* 0x0000004c20007986 */ /* 0x0001e8000c101520 */
[----:B------:R0:W-:Y:S04]  /*5830*/  STG.E.U16 desc[UR32][R64.64], R0 ;  /* 0x0000000040007986 */ /* 0x0001e8000c101520 */
[----:B------:R0:W-:Y:S01]  /*5840*/  STG.E desc[UR32][R2.64], R80 ;  /* 0x0000005002007986 */ /* 0x0001e2000c101920 */
[----:B----4-:R-:W-:Y:S06]  /*5850*/  BAR.SYNC.DEFER_BLOCKING 0x0 ;  /* 0x0000000000007b1d */ /* 0x010fec0000010000 */
[----:B------:R-:W-:Y:S05]  /*5860*/  @P0 BRA `(.L_x_20) ;  /* 0x0000000000a00947 */ /* 0x000fea0003800000 */
[----:B------:R-:W1:Y:S01]  /*5870*/  S2UR UR5, SR_CgaCtaId ;  /* 0x00000000000579c3 */ /* 0x000e620000008800 */
[----:B------:R-:W-:Y:S01]  /*5880*/  NOP ;  /* 0x0000000000007918 */ /* 0x000fe20000000000 */
[----:B------:R-:W-:Y:S01]  /*5890*/  UMOV UR4, 0x50 ;  /* 0x0000005000047882 */ /* 0x000fe20000000000 */
[----:B0-----:R-:W-:Y:S01]  /*58a0*/  MOV R0, UR12 ;  /* 0x0000000c00007c02 */ /* 0x001fe20008000f00 */
[----:B------:R-:W-:Y:S01]  /*58b0*/  HFMA2 R7, -RZ, RZ, 0, 5.9604644775390625e-08 ;  /* 0x00000001ff077431 */ /* 0x000fe200000001ff */
[----:B------:R-:W-:Y:S02]  /*58c0*/  MOV R3, 0xff ;  /* 0x000000ff00037802 */ /* 0x000fe40000000f00 */
[----:B------:R-:W-:-:S04]  /*58d0*/  LOP3.LUT R0, R0, 0xffff, RZ, 0xc0, !PT ;  /* 0x0000ffff00007812 */ /* 0x000fc800078ec0ff */
[----:B------:R-:W-:-:S04]  /*58e0*/  SHF.R.U32.HI R0, RZ, 0x5, R0 ;  /* 0x00000005ff007819 */ /* 0x000fc80000011600 */
[----:B------:R-:W-:Y:S02]  /*58f0*/  IADD3 R2, PT, PT, R0, 0x10, RZ ;  /* 0x0000001000027810 */ /* 0x000fe40007ffe0ff */
[----:B------:R-:W-:Y:S01]  /*5900*/  SHF.L.U32 R0, R3, R0, RZ ;  /* 0x0000000003007219 */ /* 0x000fe200000006ff */
[----:B-1----:R-:W-:Y:S01]  /*5910*/  ULEA UR6, UR5, UR4, 0x18 ;  /* 0x0000000405067291 */ /* 0x002fe2000f8ec0ff */
[----:B------:R-:W-:-:S04]  /*5920*/  SHF.L.U32 R3, R7, R2, RZ ;  /* 0x0000000207037219 */ /* 0x000fc800000006ff */
[----:B------:R-:W-:-:S04]  /*5930*/  LOP3.LUT R0, R3, R0, RZ, 0xfc, !PT ;  /* 0x0000000003007212 */ /* 0x000fc800078efcff */
[----:B------:R-:W0:Y:S01]  /*5940*/  LDS R5, [UR6] ;  /* 0x00000006ff057984 */ /* 0x000e220008000800 */
[C---:B------:R-:W-:Y:S02]  /*5950*/  LOP3.LUT R2, R0.reuse, 0xffff, RZ, 0xc0, !PT ;  /* 0x0000ffff00027812 */ /* 0x040fe400078ec0ff */
[----:B0-----:R-:W-:-:S04]  /*5960*/  LOP3.LUT R3, R0, 0xffff, R5, 0x80, !PT ;  /* 0x0000ffff00037812 */ /* 0x001fc800078e8005 */
[----:B------:R-:W-:-:S13]  /*5970*/  ISETP.NE.AND P0, PT, R3, R2, PT ;  /* 0x000000020300720c */ /* 0x000fda0003f05270 */
[----:B------:R-:W-:Y:S05]  /*5980*/  @P0 BRA `(.L_x_21) ;  /* 0x0000000000500947 */ /* 0x000fea0003800000 */
[----:B------:R-:W-:Y:S02]  /*5990*/  SHF.R.U32.HI R5, RZ, 0x10, R5 ;  /* 0x00000010ff057819 */ /* 0x000fe40000011605 */
[----:B------:R-:W-:-:S04]  /*59a0*/  SHF.R.U32.HI R2, RZ, 0x10, R0 ;  /* 0x00000010ff027819 */ /* 0x000fc80000011600 */
[----:B------:R-:W-:-:S04]  /*59b0*/  LOP3.LUT R5, R5, R2, RZ, 0xc0, !PT ;  /* 0x0000000205057212 */ /* 0x000fc800078ec0ff */
[----:B------:R-:W-:-:S13]  /*59c0*/  ISETP.NE.AND P0, PT, R5, R2, PT ;  /* 0x000000020500720c */ /* 0x000fda0003f05270 */
[----:B------:R-:W-:Y:S05]  /*59d0*/  @P0 BRA `(.L_x_22) ;  /* 0x0000000000300947 */ /* 0x000fea0003800000 */
[----:B------:R-:W-:Y:S01]  /*59e0*/  R2UR UR4, R0 ;  /* 0x00000000000472ca */ /* 0x000fe200000e0000 */
[----:B------:R-:W-:Y:S01]  /*59f0*/  VOTEU.ANY UR5, UPT, PT ;  /* 0x0000000000057886 */ /* 0x000fe200038e0100 */
[----:B------:R-:W0:Y:S01]  /*5a00*/  S2R R0, SR_LANEID ;  /* 0x0000000000007919 */ /* 0x000e220000000000 */
[----:B------:R-:W-:-:S10]  /*5a10*/  UFLO.U32 UR5, UR5 ;  /* 0x00000005000572bd */ /* 0x000fd400080e0000 */
[----:B------:R-:W-:-:S06]  /*5a20*/  ULOP3.LUT UR4, URZ, UR4, URZ, 0x33, !UPT ;  /* 0x00000004ff047292 */ /* 0x000fcc000f8e33ff */
[----:B------:R-:W-:-:S04]  /*5a30*/  MOV R2, UR4 ;  /* 0x0000000400027c02 */ /* 0x000fc80008000f00 */
[----:B------:R-:W1:Y:S02]  /*5a40*/  REDUX UR7, R2 ;  /* 0x00000000020773c4 */ /* 0x000e640000000000 */
[----:B------:R2:W-:Y:S01]  /*5a50*/  UTCATOMSWS.AND URZ, UR4 ;  /* 0x0000000400ff79e3 */ /* 0x0005e20008000000 */
[----:B0-----:R-:W-:Y:S02]  /*5a60*/  ISETP.EQ.U32.AND P0, PT, R0, UR5, PT ;  /* 0x0000000500007c0c */ /* 0x001fe4000bf02070 */
[----:B-1----:R-:W-:-:S11]  /*5a70*/  MOV R0, UR7 ;  /* 0x0000000700007c02 */ /* 0x002fd60008000f00 */
[----:B------:R2:W-:Y:S01]  /*5a80*/  @P0 ATOMS.AND RZ, [UR6], R0 ;  /* 0x00000000ffff098c */ /* 0x0005e2000a800006 */
[----:B------:R-:W-:Y:S05]  /*5a90*/  BRA `(.L_x_20) ;  /* 0x0000000000147947 */ /* 0x000fea0003800000 */
.L_x_22:
[----:B------:R-:W-:-:S07]  /*5aa0*/  MOV R2, 0x5ac0 ;  /* 0x00005ac000027802 */ /* 0x000fce0000000f00 */
[----:B------:R-:W-:Y:S05]  /*5ab0*/  CALL.REL.NOINC `($__internal_0_$__cuda_sm10x_tcgen05_guardrail_trap_col_being_dealloced_not_returned_by_alloc) ;  /* 0x0000000000447944 */ /* 0x000fea0003c00000 */
[----:B------:R-:W-:Y:S05]  /*5ac0*/  BRA `(.L_x_20) ;  /* 0x0000000000087947 */ /* 0x000fea0003800000 */
.L_x_21:
[----:B------:R-:W-:-:S07]  /*5ad0*/  MOV R2, 0x5af0 ;  /* 0x00005af000027802 */ /* 0x000fce0000000f00 */
[----:B------:R-:W-:Y:S05]  /*5ae0*/  CALL.REL.NOINC `($__internal_2_$__cuda_sm10x_tcgen05_guardrail_trap_unallocated_columns_being_dealloced) ;  /* 0x0000000000507944 */ /* 0x000fea0003c00000 */
.L_x_20:
[----:B------:R-:W-:Y:S01]  /*5af0*/  NOP ;  /* 0x0000000000007918 */ /* 0x000fe20000000000 */
[----:B--2---:R-:W-:Y:S05]  /*5b00*/  EXIT ;  /* 0x000000000000794d */ /* 0x004fea0003800000 */
.L_x_8:
[----:B------:R-:W1:Y:S02]  /*5b10*/  SYNCS.PHASECHK.TRANS64.TRYWAIT P4, [UR11+0x4800], RZ ;  /* 0x004800ffff0075a7 */ /* 0x000e64000808110b */
[----:B-1----:R-:W-:Y:S05]  /*5b20*/  @!P4 BRA `(.L_x_8) ;  /* 0xfffffffc00f8c947 */ /* 0x002fea000383ffff */
[----:B------:R-:W-:Y:S05]  /*5b30*/  BRA `(.L_x_7) ;  /* 0xffffffbc008c7947 */ /* 0x000fea000383ffff */
.L_x_14:
[----:B------:R-:W2:Y:S02]  /*5b40*/  SYNCS.PHASECHK.TRANS64.TRYWAIT P2, [UR11+0x5810], RZ ;  /* 0x005810ffff0075a7 */ /* 0x000ea4000804110b */
[----:B--2---:R-:W-:Y:S05]  /*5b50*/  @!P2 BRA `(.L_x_14) ;  /* 0xfffffffc00f8a947 */ /* 0x004fea000383ffff */
[----:B------:R-:W-:Y:S05]  /*5b60*/  BRA `(.L_x_23) ;  /* 0xffffffd400607947 */ /* 0x000fea000383ffff */
.L_x_15:
[----:B------:R-:W2:Y:S02]  /*5b70*/  SYNCS.PHASECHK.TRANS64.TRYWAIT P2, [UR14], R3 ;  /* 0x00000003ff0075a7 */ /* 0x000ea4000804110e */
[----:B--2---:R-:W-:Y:S05]  /*5b80*/  @!P2 BRA `(.L_x_15) ;  /* 0xfffffffc00f8a947 */ /* 0x004fea000383ffff */
[----:B------:R-:W-:Y:S05]  /*5b90*/  BRA `(.L_x_24) ;  /* 0xffffffd4007c7947 */ /* 0x000fea000383ffff */
.L_x_19:
[----:B------:R-:W0:Y:S02]  /*5ba0*/  SYNCS.PHASECHK.TRANS64.TRYWAIT P3, [UR14], R6 ;  /* 0x00000006ff0075a7 */ /* 0x000e24000806110e */
[----:B0-----:R-:W-:Y:S05]  /*5bb0*/  @!P3 BRA `(.L_x_19) ;  /* 0xfffffffc00f8b947 */ /* 0x001fea000383ffff */
[----:B------:R-:W-:Y:S05]  /*5bc0*/  BRA `(.L_x_18) ;  /* 0xffffffe8004c7947 */ /* 0x000fea000383ffff */
        .weak           $__internal_0_$__cuda_sm10x_tcgen05_guardrail_trap_col_being_dealloced_not_returned_by_alloc
        .type           $__internal_0_$__cuda_sm10x_tcgen05_guardrail_trap_col_being_dealloced_not_returned_by_alloc,@function
        .size           $__internal_0_$__cuda_sm10x_tcgen05_guardrail_trap_col_being_dealloced_not_returned_by_alloc,($__internal_1_$__cuda_sm10x_tcgen05_guardrail_trap_phase_invalid_during_alloc - $__internal_0_$__cuda_sm10x_tcgen05_guardrail_trap_col_being_dealloced_not_returned_by_alloc)
$__internal_0_$__cuda_sm10x_tcgen05_guardrail_trap_col_being_dealloced_not_returned_by_alloc:
[----:B------:R-:W-:Y:S05]  /*5bd0*/  BPT.TRAP 0x1 ;  /* 0x000000040000795c */ /* 0x000fea0000300000 */
[----:B------:R-:W-:-:S04]  /*5be0*/  MOV R3, 0x0 ;  /* 0x0000000000037802 */ /* 0x000fc80000000f00 */
[----:B------:R-:W-:Y:S05]  /*5bf0*/  RET.REL.NODEC R2 `(attn_fwd) ;  /* 0xffffffa402007950 */ /* 0x000fea0003c3ffff */
        .weak           $__internal_1_$__cuda_sm10x_tcgen05_guardrail_trap_phase_invalid_during_alloc
        .type           $__internal_1_$__cuda_sm10x_tcgen05_guardrail_trap_phase_invalid_during_alloc,@function
        .size           $__internal_1_$__cuda_sm10x_tcgen05_guardrail_trap_phase_invalid_during_alloc,($__internal_2_$__cuda_sm10x_tcgen05_guardrail_trap_unallocated_columns_being_dealloced - $__internal_1_$__cuda_sm10x_tcgen05_guardrail_trap_phase_invalid_during_alloc)
$__internal_1_$__cuda_sm10x_tcgen05_guardrail_trap_phase_invalid_during_alloc:
[----:B------:R-:W-:Y:S05]  /*5c00*/  BPT.TRAP 0x1 ;  /* 0x000000040000795c */ /* 0x000fea0000300000 */
[----:B------:R-:W-:-:S04]  /*5c10*/  HFMA2 R3, -RZ, RZ, 0, 0 ;  /* 0x00000000ff037431 */ /* 0x000fc800000001ff */
[----:B------:R-:W-:Y:S05]  /*5c20*/  RET.REL.NODEC R2 `(attn_fwd) ;  /* 0xffffffa002f47950 */ /* 0x000fea0003c3ffff */
        .weak           $__internal_2_$__cuda_sm10x_tcgen05_guardrail_trap_unallocated_columns_being_dealloced
        .type           $__internal_2_$__cuda_sm10x_tcgen05_guardrail_trap_unallocated_columns_being_dealloced,@function
        .size           $__internal_2_$__cuda_sm10x_tcgen05_guardrail_trap_unallocated_columns_being_dealloced,(.L_x_28 - $__internal_2_$__cuda_sm10x_tcgen05_guardrail_trap_unallocated_columns_being_dealloced)
$__internal_2_$__cuda_sm10x_tcgen05_guardrail_trap_unallocated_columns_being_dealloced:
[----:B------:R-:W-:Y:S05]  /*5c30*/  BPT.TRAP 0x1 ;  /* 0x000000040000795c */ /* 0x000fea0000300000 */
[----:B------:R-:W-:-:S04]  /*5c40*/  MOV R3, 0x0 ;  /* 0x0000000000037802 */ /* 0x000fc80000000f00 */
[----:B------:R-:W-:Y:S05]  /*5c50*/  RET.REL.NODEC R2 `(attn_fwd) ;  /* 0xffffffa002e87950 */ /* 0x000fea0003c3ffff */
.L_x_25:
[----:B------:R-:W-:-:S00]  /*5c60*/  BRA `(.L_x_25) ;  /* 0xfffffffc00fc7947 */ /* 0x000fc0000383ffff */
[----:B------:R-:W-:-:S00]  /*5c70*/  NOP ;  /* 0x0000000000007918 */ /* 0x000fc00000000000 */
        /* <DEDUP_REMOVED lines=8> */
.L_x_28:


//--------------------- .nv.global.init           --------------------------
	.section	.nv.global.init,"aw",@progbits
.nv.global.init:
	.type		_$_str,@object
	.size		_$_str,(.L_3 - _$_str)
_$_str:
        /*0000*/ 	.byte	0x5f, 0x5f, 0x43, 0x55, 0x44, 0x41, 0x5f, 0x46, 0x54, 0x5a, 0x00
.L_3:


//--------------------- .nv.shared.attn_fwd       --------------------------
	.section	.nv.shared.attn_fwd,"aw",@nobits
	.sectionflags	@""
	.align	16
	.zero		1024


//--------------------- .nv.shared.reserved.0     --------------------------
	.section	.nv.shared.reserved.0,"aw",@nobits
	.align	8
	.weak		__nv_reservedSMEM_offset_0_alias
	.size		__nv_reservedSMEM_offset_0_alias, 0, 64
	.other		__nv_reservedSMEM_offset_0_alias,@"STO_CUDA_RESERVED_SHARED STV_DEFAULT"
__nv_reservedSMEM_offset_0_alias:
	.zero		0
.nv.shared.reserved.0:
	.zero		64
	.weak		__nv_reservedSMEM_allocation_phase
	.type		__nv_reservedSMEM_allocation_phase,@object
	.size		__nv_reservedSMEM_allocation_phase,(.L_0 - __nv_reservedSMEM_allocation_phase)
__nv_reservedSMEM_allocation_phase:
	.zero		1
.L_0:
	.zero		7
	.weak		__nv_reservedSMEM_devtool_atexit_pc
	.type		__nv_reservedSMEM_devtool_atexit_pc,@object
	.size		__nv_reservedSMEM_devtool_atexit_pc,(__nv_reservedSMEM_allocation_mask - __nv_reservedSMEM_devtool_atexit_pc)
__nv_reservedSMEM_devtool_atexit_pc:
	.zero		8
	.weak		__nv_reservedSMEM_allocation_mask
	.type		__nv_reservedSMEM_allocation_mask,@object
	.size		__nv_reservedSMEM_allocation_mask,(.L_2 - __nv_reservedSMEM_allocation_mask)
__nv_reservedSMEM_allocation_mask:
	.zero		4
.L_2:


//--------------------- .nv.constant0.attn_fwd    --------------------------
	.section	.nv.constant0.attn_fwd,"a",@progbits
	.sectionflags	@""
	.align	4
.nv.constant0.attn_fwd:
	.zero		1032


//--------------------- SYMBOLS --------------------------

	.type		.nv.reservedSmem.offset0,@object
	.size		.nv.reservedSmem.offset0,0x4
	.type		.nv.reservedSmem.cap,@object
	.size		.nv.reservedSmem.cap,0x4
